//
// Generated by NVIDIA NVVM Compiler
//
// Compiler Build ID: CL-36424714
// Cuda compilation tools, release 13.0, V13.0.88
// Based on NVVM 20.0.0
//

.version 9.0
.target sm_100
.address_size 64

	// .globl	_Z17groupKernelMaxMinPKfjPfjPjS2_S1_S1_S1_S1_

.visible .entry _Z17groupKernelMaxMinPKfjPfjPjS2_S1_S1_S1_S1_(
	.param .u64 .ptr .align 1 _Z17groupKernelMaxMinPKfjPfjPjS2_S1_S1_S1_S1__param_0,
	.param .u32 _Z17groupKernelMaxMinPKfjPfjPjS2_S1_S1_S1_S1__param_1,
	.param .u64 .ptr .align 1 _Z17groupKernelMaxMinPKfjPfjPjS2_S1_S1_S1_S1__param_2,
	.param .u32 _Z17groupKernelMaxMinPKfjPfjPjS2_S1_S1_S1_S1__param_3,
	.param .u64 .ptr .align 1 _Z17groupKernelMaxMinPKfjPfjPjS2_S1_S1_S1_S1__param_4,
	.param .u64 .ptr .align 1 _Z17groupKernelMaxMinPKfjPfjPjS2_S1_S1_S1_S1__param_5,
	.param .u64 .ptr .align 1 _Z17groupKernelMaxMinPKfjPfjPjS2_S1_S1_S1_S1__param_6,
	.param .u64 .ptr .align 1 _Z17groupKernelMaxMinPKfjPfjPjS2_S1_S1_S1_S1__param_7,
	.param .u64 .ptr .align 1 _Z17groupKernelMaxMinPKfjPfjPjS2_S1_S1_S1_S1__param_8,
	.param .u64 .ptr .align 1 _Z17groupKernelMaxMinPKfjPfjPjS2_S1_S1_S1_S1__param_9
)
{
	.reg .pred 	%p<28>;
	.reg .b32 	%r<85>;
	.reg .b32 	%f<122>;
	.reg .b64 	%rd<35>;

	ld.param.u64 	%rd7, [_Z17groupKernelMaxMinPKfjPfjPjS2_S1_S1_S1_S1__param_0];
	ld.param.u32 	%r33, [_Z17groupKernelMaxMinPKfjPfjPjS2_S1_S1_S1_S1__param_1];
	ld.param.u64 	%rd12, [_Z17groupKernelMaxMinPKfjPfjPjS2_S1_S1_S1_S1__param_2];
	ld.param.u32 	%r32, [_Z17groupKernelMaxMinPKfjPfjPjS2_S1_S1_S1_S1__param_3];
	ld.param.u64 	%rd8, [_Z17groupKernelMaxMinPKfjPfjPjS2_S1_S1_S1_S1__param_4];
	ld.param.u64 	%rd9, [_Z17groupKernelMaxMinPKfjPfjPjS2_S1_S1_S1_S1__param_5];
	ld.param.u64 	%rd10, [_Z17groupKernelMaxMinPKfjPfjPjS2_S1_S1_S1_S1__param_6];
	ld.param.u64 	%rd11, [_Z17groupKernelMaxMinPKfjPfjPjS2_S1_S1_S1_S1__param_7];
	ld.param.u64 	%rd13, [_Z17groupKernelMaxMinPKfjPfjPjS2_S1_S1_S1_S1__param_8];
	ld.param.u64 	%rd14, [_Z17groupKernelMaxMinPKfjPfjPjS2_S1_S1_S1_S1__param_9];
	cvta.to.global.u64 	%rd1, %rd14;
	cvta.to.global.u64 	%rd2, %rd13;
	cvta.to.global.u64 	%rd3, %rd12;
	mov.u32 	%r34, %ctaid.x;
	mov.u32 	%r35, %ntid.x;
	mov.u32 	%r36, %tid.x;
	mad.lo.s32 	%r1, %r34, %r35, %r36;
	setp.ge.u32 	%p1, %r1, %r33;
	@%p1 bra 	$L__BB0_18;
	cvta.to.global.u64 	%rd15, %rd7;
	mul.wide.s32 	%rd16, %r1, 4;
	add.s64 	%rd17, %rd15, %rd16;
	ld.global.f32 	%f1, [%rd17];
	setp.lt.u32 	%p2, %r32, 2;
	mov.b32 	%r82, 0;
	@%p2 bra 	$L__BB0_14;
	ld.global.f32 	%f10, [%rd3];
	sub.f32 	%f11, %f1, %f10;
	abs.f32 	%f120, %f11;
	add.s32 	%r2, %r32, -1;
	add.s32 	%r41, %r32, -2;
	and.b32  	%r3, %r2, 7;
	setp.lt.u32 	%p3, %r41, 7;
	mov.b32 	%r82, 0;
	mov.b32 	%r77, 1;
	@%p3 bra 	$L__BB0_6;
	and.b32  	%r4, %r2, -8;
	add.s64 	%rd34, %rd3, 16;
	mov.b32 	%r71, 0;
	mov.u32 	%r82, %r71;
$L__BB0_4:
	.pragma "nounroll";
	add.s32 	%r43, %r71, 1;
	ld.global.f32 	%f12, [%rd34+-12];
	sub.f32 	%f13, %f1, %f12;
	abs.f32 	%f14, %f13;
	setp.lt.f32 	%p4, %f14, %f120;
	selp.b32 	%r44, %r43, %r82, %p4;
	selp.f32 	%f15, 0f3F800000, 0f00000000, %p4;
	sub.f32 	%f16, %f120, %f14;
	mul.f32 	%f17, %f16, %f15;
	sub.f32 	%f18, %f120, %f17;
	ld.global.f32 	%f19, [%rd34+-8];
	sub.f32 	%f20, %f1, %f19;
	abs.f32 	%f21, %f20;
	setp.lt.f32 	%p5, %f21, %f18;
	add.s32 	%r45, %r71, 2;
	selp.b32 	%r46, %r45, %r44, %p5;
	selp.f32 	%f22, 0f3F800000, 0f00000000, %p5;
	sub.f32 	%f23, %f18, %f21;
	mul.f32 	%f24, %f23, %f22;
	sub.f32 	%f25, %f18, %f24;
	ld.global.f32 	%f26, [%rd34+-4];
	sub.f32 	%f27, %f1, %f26;
	abs.f32 	%f28, %f27;
	setp.lt.f32 	%p6, %f28, %f25;
	add.s32 	%r47, %r71, 3;
	selp.b32 	%r48, %r47, %r46, %p6;
	selp.f32 	%f29, 0f3F800000, 0f00000000, %p6;
	sub.f32 	%f30, %f25, %f28;
	mul.f32 	%f31, %f30, %f29;
	sub.f32 	%f32, %f25, %f31;
	ld.global.f32 	%f33, [%rd34];
	sub.f32 	%f34, %f1, %f33;
	abs.f32 	%f35, %f34;
	setp.lt.f32 	%p7, %f35, %f32;
	add.s32 	%r49, %r71, 4;
	selp.b32 	%r50, %r49, %r48, %p7;
	selp.f32 	%f36, 0f3F800000, 0f00000000, %p7;
	sub.f32 	%f37, %f32, %f35;
	mul.f32 	%f38, %f37, %f36;
	sub.f32 	%f39, %f32, %f38;
	ld.global.f32 	%f40, [%rd34+4];
	sub.f32 	%f41, %f1, %f40;
	abs.f32 	%f42, %f41;
	setp.lt.f32 	%p8, %f42, %f39;
	add.s32 	%r51, %r71, 5;
	selp.b32 	%r52, %r51, %r50, %p8;
	selp.f32 	%f43, 0f3F800000, 0f00000000, %p8;
	sub.f32 	%f44, %f39, %f42;
	mul.f32 	%f45, %f44, %f43;
	sub.f32 	%f46, %f39, %f45;
	ld.global.f32 	%f47, [%rd34+8];
	sub.f32 	%f48, %f1, %f47;
	abs.f32 	%f49, %f48;
	setp.lt.f32 	%p9, %f49, %f46;
	add.s32 	%r53, %r71, 6;
	selp.b32 	%r54, %r53, %r52, %p9;
	selp.f32 	%f50, 0f3F800000, 0f00000000, %p9;
	sub.f32 	%f51, %f46, %f49;
	mul.f32 	%f52, %f51, %f50;
	sub.f32 	%f53, %f46, %f52;
	ld.global.f32 	%f54, [%rd34+12];
	sub.f32 	%f55, %f1, %f54;
	abs.f32 	%f56, %f55;
	setp.lt.f32 	%p10, %f56, %f53;
	add.s32 	%r55, %r71, 7;
	selp.b32 	%r56, %r55, %r54, %p10;
	selp.f32 	%f57, 0f3F800000, 0f00000000, %p10;
	sub.f32 	%f58, %f53, %f56;
	mul.f32 	%f59, %f58, %f57;
	sub.f32 	%f60, %f53, %f59;
	ld.global.f32 	%f61, [%rd34+16];
	sub.f32 	%f62, %f1, %f61;
	abs.f32 	%f63, %f62;
	setp.lt.f32 	%p11, %f63, %f60;
	add.s32 	%r71, %r71, 8;
	selp.b32 	%r82, %r71, %r56, %p11;
	selp.f32 	%f64, 0f3F800000, 0f00000000, %p11;
	sub.f32 	%f65, %f60, %f63;
	mul.f32 	%f66, %f65, %f64;
	sub.f32 	%f120, %f60, %f66;
	add.s64 	%rd34, %rd34, 32;
	setp.ne.s32 	%p12, %r71, %r4;
	@%p12 bra 	$L__BB0_4;
	add.s32 	%r77, %r71, 1;
$L__BB0_6:
	setp.eq.s32 	%p13, %r3, 0;
	@%p13 bra 	$L__BB0_14;
	and.b32  	%r13, %r2, 3;
	setp.lt.u32 	%p14, %r3, 4;
	@%p14 bra 	$L__BB0_9;
	mul.wide.u32 	%rd18, %r77, 4;
	add.s64 	%rd19, %rd3, %rd18;
	ld.global.f32 	%f67, [%rd19];
	sub.f32 	%f68, %f1, %f67;
	abs.f32 	%f69, %f68;
	setp.lt.f32 	%p15, %f69, %f120;
	selp.b32 	%r58, %r77, %r82, %p15;
	selp.f32 	%f70, 0f3F800000, 0f00000000, %p15;
	sub.f32 	%f71, %f120, %f69;
	mul.f32 	%f72, %f71, %f70;
	sub.f32 	%f73, %f120, %f72;
	add.s32 	%r59, %r77, 1;
	ld.global.f32 	%f74, [%rd19+4];
	sub.f32 	%f75, %f1, %f74;
	abs.f32 	%f76, %f75;
	setp.lt.f32 	%p16, %f76, %f73;
	selp.b32 	%r60, %r59, %r58, %p16;
	selp.f32 	%f77, 0f3F800000, 0f00000000, %p16;
	sub.f32 	%f78, %f73, %f76;
	mul.f32 	%f79, %f78, %f77;
	sub.f32 	%f80, %f73, %f79;
	add.s32 	%r61, %r77, 2;
	ld.global.f32 	%f81, [%rd19+8];
	sub.f32 	%f82, %f1, %f81;
	abs.f32 	%f83, %f82;
	setp.lt.f32 	%p17, %f83, %f80;
	selp.b32 	%r62, %r61, %r60, %p17;
	selp.f32 	%f84, 0f3F800000, 0f00000000, %p17;
	sub.f32 	%f85, %f80, %f83;
	mul.f32 	%f86, %f85, %f84;
	sub.f32 	%f87, %f80, %f86;
	add.s32 	%r63, %r77, 3;
	ld.global.f32 	%f88, [%rd19+12];
	sub.f32 	%f89, %f1, %f88;
	abs.f32 	%f90, %f89;
	setp.lt.f32 	%p18, %f90, %f87;
	selp.b32 	%r82, %r63, %r62, %p18;
	selp.f32 	%f91, 0f3F800000, 0f00000000, %p18;
	sub.f32 	%f92, %f87, %f90;
	mul.f32 	%f93, %f92, %f91;
	sub.f32 	%f120, %f87, %f93;
	add.s32 	%r77, %r77, 4;
$L__BB0_9:
	setp.eq.s32 	%p19, %r13, 0;
	@%p19 bra 	$L__BB0_14;
	setp.eq.s32 	%p20, %r13, 1;
	@%p20 bra 	$L__BB0_12;
	mul.wide.u32 	%rd20, %r77, 4;
	add.s64 	%rd21, %rd3, %rd20;
	ld.global.f32 	%f94, [%rd21];
	sub.f32 	%f95, %f1, %f94;
	abs.f32 	%f96, %f95;
	setp.lt.f32 	%p21, %f96, %f120;
	selp.b32 	%r65, %r77, %r82, %p21;
	selp.f32 	%f97, 0f3F800000, 0f00000000, %p21;
	sub.f32 	%f98, %f120, %f96;
	mul.f32 	%f99, %f98, %f97;
	sub.f32 	%f100, %f120, %f99;
	add.s32 	%r66, %r77, 1;
	ld.global.f32 	%f101, [%rd21+4];
	sub.f32 	%f102, %f1, %f101;
	abs.f32 	%f103, %f102;
	setp.lt.f32 	%p22, %f103, %f100;
	selp.b32 	%r82, %r66, %r65, %p22;
	selp.f32 	%f104, 0f3F800000, 0f00000000, %p22;
	sub.f32 	%f105, %f100, %f103;
	mul.f32 	%f106, %f105, %f104;
	sub.f32 	%f120, %f100, %f106;
	add.s32 	%r77, %r77, 2;
$L__BB0_12:
	and.b32  	%r67, %r2, 1;
	setp.eq.b32 	%p23, %r67, 1;
	not.pred 	%p24, %p23;
	@%p24 bra 	$L__BB0_14;
	mul.wide.u32 	%rd22, %r77, 4;
	add.s64 	%rd23, %rd3, %rd22;
	ld.global.f32 	%f107, [%rd23];
	sub.f32 	%f108, %f1, %f107;
	abs.f32 	%f109, %f108;
	setp.lt.f32 	%p25, %f109, %f120;
	selp.b32 	%r82, %r77, %r82, %p25;
$L__BB0_14:
	cvta.to.global.u64 	%rd24, %rd8;
	add.s64 	%rd26, %rd24, %rd16;
	st.global.u32 	[%rd26], %r82;
	cvta.to.global.u64 	%rd27, %rd9;
	mul.wide.u32 	%rd28, %r82, 4;
	add.s64 	%rd29, %rd27, %rd28;
	atom.global.add.u32 	%r68, [%rd29], 1;
	cvta.to.global.u64 	%rd30, %rd10;
	add.s64 	%rd31, %rd30, %rd28;
	atom.global.add.f32 	%f110, [%rd31], %f1;
	add.s64 	%rd32, %rd3, %rd28;
	ld.global.f32 	%f111, [%rd32];
	sub.f32 	%f112, %f111, %f1;
	cvta.to.global.u64 	%rd33, %rd11;
	atom.global.add.f32 	%f113, [%rd33], %f112;
	ld.global.u32 	%r83, [%rd2];
$L__BB0_15:
	mov.b32 	%f114, %r83;
	max.f32 	%f115, %f1, %f114;
	mov.b32 	%r69, %f115;
	atom.relaxed.global.cas.b32 	%r28, [%rd2], %r83, %r69;
	setp.ne.s32 	%p26, %r83, %r28;
	mov.u32 	%r83, %r28;
	@%p26 bra 	$L__BB0_15;
	ld.global.u32 	%r84, [%rd1];
$L__BB0_17:
	mov.b32 	%f116, %r84;
	min.f32 	%f117, %f1, %f116;
	mov.b32 	%r70, %f117;
	atom.relaxed.global.cas.b32 	%r31, [%rd1], %r84, %r70;
	setp.ne.s32 	%p27, %r84, %r31;
	mov.u32 	%r84, %r31;
	@%p27 bra 	$L__BB0_17;
$L__BB0_18:
	ret;

}
	// .globl	_Z11groupKernelPKfjPfjPjS2_S1_S1_
.visible .entry _Z11groupKernelPKfjPfjPjS2_S1_S1_(
	.param .u64 .ptr .align 1 _Z11groupKernelPKfjPfjPjS2_S1_S1__param_0,
	.param .u32 _Z11groupKernelPKfjPfjPjS2_S1_S1__param_1,
	.param .u64 .ptr .align 1 _Z11groupKernelPKfjPfjPjS2_S1_S1__param_2,
	.param .u32 _Z11groupKernelPKfjPfjPjS2_S1_S1__param_3,
	.param .u64 .ptr .align 1 _Z11groupKernelPKfjPfjPjS2_S1_S1__param_4,
	.param .u64 .ptr .align 1 _Z11groupKernelPKfjPfjPjS2_S1_S1__param_5,
	.param .u64 .ptr .align 1 _Z11groupKernelPKfjPfjPjS2_S1_S1__param_6,
	.param .u64 .ptr .align 1 _Z11groupKernelPKfjPfjPjS2_S1_S1__param_7
)
{
	.reg .pred 	%p<26>;
	.reg .b32 	%r<75>;
	.reg .b32 	%f<119>;
	.reg .b64 	%rd<31>;

	ld.param.u64 	%rd5, [_Z11groupKernelPKfjPfjPjS2_S1_S1__param_0];
	ld.param.u32 	%r27, [_Z11groupKernelPKfjPfjPjS2_S1_S1__param_1];
	ld.param.u64 	%rd10, [_Z11groupKernelPKfjPfjPjS2_S1_S1__param_2];
	ld.param.u32 	%r26, [_Z11groupKernelPKfjPfjPjS2_S1_S1__param_3];
	ld.param.u64 	%rd6, [_Z11groupKernelPKfjPfjPjS2_S1_S1__param_4];
	ld.param.u64 	%rd7, [_Z11groupKernelPKfjPfjPjS2_S1_S1__param_5];
	ld.param.u64 	%rd8, [_Z11groupKernelPKfjPfjPjS2_S1_S1__param_6];
	ld.param.u64 	%rd9, [_Z11groupKernelPKfjPfjPjS2_S1_S1__param_7];
	cvta.to.global.u64 	%rd1, %rd10;
	mov.u32 	%r28, %ctaid.x;
	mov.u32 	%r29, %ntid.x;
	mov.u32 	%r30, %tid.x;
	mad.lo.s32 	%r1, %r28, %r29, %r30;
	setp.ge.u32 	%p1, %r1, %r27;
	@%p1 bra 	$L__BB1_15;
	cvta.to.global.u64 	%rd11, %rd5;
	mul.wide.s32 	%rd12, %r1, 4;
	add.s64 	%rd13, %rd11, %rd12;
	ld.global.f32 	%f1, [%rd13];
	setp.lt.u32 	%p2, %r26, 2;
	mov.b32 	%r74, 0;
	@%p2 bra 	$L__BB1_14;
	ld.global.f32 	%f10, [%rd1];
	sub.f32 	%f11, %f1, %f10;
	abs.f32 	%f117, %f11;
	add.s32 	%r2, %r26, -1;
	add.s32 	%r35, %r26, -2;
	and.b32  	%r3, %r2, 7;
	setp.lt.u32 	%p3, %r35, 7;
	mov.b32 	%r74, 0;
	mov.b32 	%r69, 1;
	@%p3 bra 	$L__BB1_6;
	and.b32  	%r4, %r2, -8;
	add.s64 	%rd30, %rd1, 16;
	mov.b32 	%r63, 0;
	mov.u32 	%r74, %r63;
$L__BB1_4:
	.pragma "nounroll";
	add.s32 	%r37, %r63, 1;
	ld.global.f32 	%f12, [%rd30+-12];
	sub.f32 	%f13, %f1, %f12;
	abs.f32 	%f14, %f13;
	setp.lt.f32 	%p4, %f14, %f117;
	selp.b32 	%r38, %r37, %r74, %p4;
	selp.f32 	%f15, 0f3F800000, 0f00000000, %p4;
	sub.f32 	%f16, %f117, %f14;
	mul.f32 	%f17, %f16, %f15;
	sub.f32 	%f18, %f117, %f17;
	ld.global.f32 	%f19, [%rd30+-8];
	sub.f32 	%f20, %f1, %f19;
	abs.f32 	%f21, %f20;
	setp.lt.f32 	%p5, %f21, %f18;
	add.s32 	%r39, %r63, 2;
	selp.b32 	%r40, %r39, %r38, %p5;
	selp.f32 	%f22, 0f3F800000, 0f00000000, %p5;
	sub.f32 	%f23, %f18, %f21;
	mul.f32 	%f24, %f23, %f22;
	sub.f32 	%f25, %f18, %f24;
	ld.global.f32 	%f26, [%rd30+-4];
	sub.f32 	%f27, %f1, %f26;
	abs.f32 	%f28, %f27;
	setp.lt.f32 	%p6, %f28, %f25;
	add.s32 	%r41, %r63, 3;
	selp.b32 	%r42, %r41, %r40, %p6;
	selp.f32 	%f29, 0f3F800000, 0f00000000, %p6;
	sub.f32 	%f30, %f25, %f28;
	mul.f32 	%f31, %f30, %f29;
	sub.f32 	%f32, %f25, %f31;
	ld.global.f32 	%f33, [%rd30];
	sub.f32 	%f34, %f1, %f33;
	abs.f32 	%f35, %f34;
	setp.lt.f32 	%p7, %f35, %f32;
	add.s32 	%r43, %r63, 4;
	selp.b32 	%r44, %r43, %r42, %p7;
	selp.f32 	%f36, 0f3F800000, 0f00000000, %p7;
	sub.f32 	%f37, %f32, %f35;
	mul.f32 	%f38, %f37, %f36;
	sub.f32 	%f39, %f32, %f38;
	ld.global.f32 	%f40, [%rd30+4];
	sub.f32 	%f41, %f1, %f40;
	abs.f32 	%f42, %f41;
	setp.lt.f32 	%p8, %f42, %f39;
	add.s32 	%r45, %r63, 5;
	selp.b32 	%r46, %r45, %r44, %p8;
	selp.f32 	%f43, 0f3F800000, 0f00000000, %p8;
	sub.f32 	%f44, %f39, %f42;
	mul.f32 	%f45, %f44, %f43;
	sub.f32 	%f46, %f39, %f45;
	ld.global.f32 	%f47, [%rd30+8];
	sub.f32 	%f48, %f1, %f47;
	abs.f32 	%f49, %f48;
	setp.lt.f32 	%p9, %f49, %f46;
	add.s32 	%r47, %r63, 6;
	selp.b32 	%r48, %r47, %r46, %p9;
	selp.f32 	%f50, 0f3F800000, 0f00000000, %p9;
	sub.f32 	%f51, %f46, %f49;
	mul.f32 	%f52, %f51, %f50;
	sub.f32 	%f53, %f46, %f52;
	ld.global.f32 	%f54, [%rd30+12];
	sub.f32 	%f55, %f1, %f54;
	abs.f32 	%f56, %f55;
	setp.lt.f32 	%p10, %f56, %f53;
	add.s32 	%r49, %r63, 7;
	selp.b32 	%r50, %r49, %r48, %p10;
	selp.f32 	%f57, 0f3F800000, 0f00000000, %p10;
	sub.f32 	%f58, %f53, %f56;
	mul.f32 	%f59, %f58, %f57;
	sub.f32 	%f60, %f53, %f59;
	ld.global.f32 	%f61, [%rd30+16];
	sub.f32 	%f62, %f1, %f61;
	abs.f32 	%f63, %f62;
	setp.lt.f32 	%p11, %f63, %f60;
	add.s32 	%r63, %r63, 8;
	selp.b32 	%r74, %r63, %r50, %p11;
	selp.f32 	%f64, 0f3F800000, 0f00000000, %p11;
	sub.f32 	%f65, %f60, %f63;
	mul.f32 	%f66, %f65, %f64;
	sub.f32 	%f117, %f60, %f66;
	add.s64 	%rd30, %rd30, 32;
	setp.ne.s32 	%p12, %r63, %r4;
	@%p12 bra 	$L__BB1_4;
	add.s32 	%r69, %r63, 1;
$L__BB1_6:
	setp.eq.s32 	%p13, %r3, 0;
	@%p13 bra 	$L__BB1_14;
	and.b32  	%r13, %r2, 3;
	setp.lt.u32 	%p14, %r3, 4;
	@%p14 bra 	$L__BB1_9;
	mul.wide.u32 	%rd14, %r69, 4;
	add.s64 	%rd15, %rd1, %rd14;
	ld.global.f32 	%f67, [%rd15];
	sub.f32 	%f68, %f1, %f67;
	abs.f32 	%f69, %f68;
	setp.lt.f32 	%p15, %f69, %f117;
	selp.b32 	%r52, %r69, %r74, %p15;
	selp.f32 	%f70, 0f3F800000, 0f00000000, %p15;
	sub.f32 	%f71, %f117, %f69;
	mul.f32 	%f72, %f71, %f70;
	sub.f32 	%f73, %f117, %f72;
	add.s32 	%r53, %r69, 1;
	ld.global.f32 	%f74, [%rd15+4];
	sub.f32 	%f75, %f1, %f74;
	abs.f32 	%f76, %f75;
	setp.lt.f32 	%p16, %f76, %f73;
	selp.b32 	%r54, %r53, %r52, %p16;
	selp.f32 	%f77, 0f3F800000, 0f00000000, %p16;
	sub.f32 	%f78, %f73, %f76;
	mul.f32 	%f79, %f78, %f77;
	sub.f32 	%f80, %f73, %f79;
	add.s32 	%r55, %r69, 2;
	ld.global.f32 	%f81, [%rd15+8];
	sub.f32 	%f82, %f1, %f81;
	abs.f32 	%f83, %f82;
	setp.lt.f32 	%p17, %f83, %f80;
	selp.b32 	%r56, %r55, %r54, %p17;
	selp.f32 	%f84, 0f3F800000, 0f00000000, %p17;
	sub.f32 	%f85, %f80, %f83;
	mul.f32 	%f86, %f85, %f84;
	sub.f32 	%f87, %f80, %f86;
	add.s32 	%r57, %r69, 3;
	ld.global.f32 	%f88, [%rd15+12];
	sub.f32 	%f89, %f1, %f88;
	abs.f32 	%f90, %f89;
	setp.lt.f32 	%p18, %f90, %f87;
	selp.b32 	%r74, %r57, %r56, %p18;
	selp.f32 	%f91, 0f3F800000, 0f00000000, %p18;
	sub.f32 	%f92, %f87, %f90;
	mul.f32 	%f93, %f92, %f91;
	sub.f32 	%f117, %f87, %f93;
	add.s32 	%r69, %r69, 4;
$L__BB1_9:
	setp.eq.s32 	%p19, %r13, 0;
	@%p19 bra 	$L__BB1_14;
	setp.eq.s32 	%p20, %r13, 1;
	@%p20 bra 	$L__BB1_12;
	mul.wide.u32 	%rd16, %r69, 4;
	add.s64 	%rd17, %rd1, %rd16;
	ld.global.f32 	%f94, [%rd17];
	sub.f32 	%f95, %f1, %f94;
	abs.f32 	%f96, %f95;
	setp.lt.f32 	%p21, %f96, %f117;
	selp.b32 	%r59, %r69, %r74, %p21;
	selp.f32 	%f97, 0f3F800000, 0f00000000, %p21;
	sub.f32 	%f98, %f117, %f96;
	mul.f32 	%f99, %f98, %f97;
	sub.f32 	%f100, %f117, %f99;
	add.s32 	%r60, %r69, 1;
	ld.global.f32 	%f101, [%rd17+4];
	sub.f32 	%f102, %f1, %f101;
	abs.f32 	%f103, %f102;
	setp.lt.f32 	%p22, %f103, %f100;
	selp.b32 	%r74, %r60, %r59, %p22;
	selp.f32 	%f104, 0f3F800000, 0f00000000, %p22;
	sub.f32 	%f105, %f100, %f103;
	mul.f32 	%f106, %f105, %f104;
	sub.f32 	%f117, %f100, %f106;
	add.s32 	%r69, %r69, 2;
$L__BB1_12:
	and.b32  	%r61, %r2, 1;
	setp.eq.b32 	%p23, %r61, 1;
	not.pred 	%p24, %p23;
	@%p24 bra 	$L__BB1_14;
	mul.wide.u32 	%rd18, %r69, 4;
	add.s64 	%rd19, %rd1, %rd18;
	ld.global.f32 	%f107, [%rd19];
	sub.f32 	%f108, %f1, %f107;
	abs.f32 	%f109, %f108;
	setp.lt.f32 	%p25, %f109, %f117;
	selp.b32 	%r74, %r69, %r74, %p25;
$L__BB1_14:
	cvta.to.global.u64 	%rd20, %rd6;
	add.s64 	%rd22, %rd20, %rd12;
	st.global.u32 	[%rd22], %r74;
	cvta.to.global.u64 	%rd23, %rd7;
	mul.wide.u32 	%rd24, %r74, 4;
	add.s64 	%rd25, %rd23, %rd24;
	atom.global.add.u32 	%r62, [%rd25], 1;
	cvta.to.global.u64 	%rd26, %rd8;
	add.s64 	%rd27, %rd26, %rd24;
	atom.global.add.f32 	%f110, [%rd27], %f1;
	add.s64 	%rd28, %rd1, %rd24;
	ld.global.f32 	%f111, [%rd28];
	sub.f32 	%f112, %f111, %f1;
	abs.f32 	%f113, %f112;
	cvta.to.global.u64 	%rd29, %rd9;
	atom.global.add.f32 	%f114, [%rd29], %f113;
$L__BB1_15:
	ret;

}


// ===== COMPILED SASS (sm_100) =====

	.target	sm_100

	.elftype	@"ET_EXEC"


//--------------------- .note.nv.tkinfo           --------------------------
	.section	.note.nv.tkinfo,"",@"SHT_NOTE"
	.sectionflags	@"SHF_NOTE_NV_TKINFO"
	.tkinfo
        /*0018*/ 	.word	0x00000002
        /*0030*/ 	.string	""
        /*0030*/ 	.string	"ptxas"
        /*0030*/ 	.string	"Cuda compilation tools, release 13.0, V13.0.88"
        /*0030*/ 	.string	"Build cuda_13.0.r13.0/compiler.36424714_0"
        /*0030*/ 	.string	"-arch sm_100 -m 64 "



//--------------------- .note.nv.cuinfo           --------------------------
	.section	.note.nv.cuinfo,"",@"SHT_NOTE"
	.sectionflags	@"SHF_NOTE_NV_CUINFO"
        /*0018*/ 	.short	0x0002
        /*001a*/ 	.short	0x0064
        /*001c*/ 	.short	0x0082
	.zero		2


//--------------------- .nv.info                  --------------------------
	.section	.nv.info,"",@"SHT_CUDA_INFO"
	.align	4


	//----- nvinfo : EIATTR_REGCOUNT
	.align		4
        /*0000*/ 	.byte	0x04, 0x2f
        /*0002*/ 	.short	(.L_1 - .L_0)
	.align		4
.L_0:
        /*0004*/ 	.word	index@(_Z17groupKernelMaxMinPKfjPfjPjS2_S1_S1_S1_S1_)
        /*0008*/ 	.word	0x0000001d


	//----- nvinfo : EIATTR_FRAME_SIZE
	.align		4
.L_1:
        /*000c*/ 	.byte	0x04, 0x11
        /*000e*/ 	.short	(.L_3 - .L_2)
	.align		4
.L_2:
        /*0010*/ 	.word	index@(_Z17groupKernelMaxMinPKfjPfjPjS2_S1_S1_S1_S1_)
        /*0014*/ 	.word	0x00000000


	//----- nvinfo : EIATTR_REGCOUNT
	.align		4
.L_3:
        /*0018*/ 	.byte	0x04, 0x2f
        /*001a*/ 	.short	(.L_5 - .L_4)
	.align		4
.L_4:
        /*001c*/ 	.word	index@(_Z11groupKernelPKfjPfjPjS2_S1_S1_)
        /*0020*/ 	.word	0x0000001e


	//----- nvinfo : EIATTR_FRAME_SIZE
	.align		4
.L_5:
        /*0024*/ 	.byte	0x04, 0x11
        /*0026*/ 	.short	(.L_7 - .L_6)
	.align		4
.L_6:
        /*0028*/ 	.word	index@(_Z11groupKernelPKfjPfjPjS2_S1_S1_)
        /*002c*/ 	.word	0x00000000


	//----- nvinfo : EIATTR_MIN_STACK_SIZE
	.align		4
.L_7:
        /*0030*/ 	.byte	0x04, 0x12
        /*0032*/ 	.short	(.L_9 - .L_8)
	.align		4
.L_8:
        /*0034*/ 	.word	index@(_Z11groupKernelPKfjPfjPjS2_S1_S1_)
        /*0038*/ 	.word	0x00000000


	//----- nvinfo : EIATTR_MIN_STACK_SIZE
	.align		4
.L_9:
        /*003c*/ 	.byte	0x04, 0x12
        /*003e*/ 	.short	(.L_11 - .L_10)
	.align		4
.L_10:
        /*0040*/ 	.word	index@(_Z17groupKernelMaxMinPKfjPfjPjS2_S1_S1_S1_S1_)
        /*0044*/ 	.word	0x00000000
.L_11:


//--------------------- .nv.compat                --------------------------
	.section	.nv.compat,"",@"SHT_CUDA_COMPAT_INFO"
	.align	4
        /*0000*/ 	.byte	0x02, 0x09, 0x00, 0x00, 0x02, 0x02, 0x01, 0x00, 0x02, 0x05, 0x05, 0x00, 0x03, 0x07, 0x01, 0x01
        /*0010*/ 	.byte	0x02, 0x03, 0x00, 0x00, 0x02, 0x06, 0x01, 0x00, 0x04, 0x0b, 0x08, 0x00, 0x09, 0x00, 0x00, 0x00
        /*0020*/ 	.byte	0x00, 0x00, 0x00, 0x00


//--------------------- .nv.info._Z11groupKernelPKfjPfjPjS2_S1_S1_ --------------------------
	.section	.nv.info._Z11groupKernelPKfjPfjPjS2_S1_S1_,"",@"SHT_CUDA_INFO"
	.sectionflags	@""
	.align	4


	//----- nvinfo : EIATTR_CUDA_API_VERSION
	.align		4
        /*0000*/ 	.byte	0x04, 0x37
        /*0002*/ 	.short	(.L_13 - .L_12)
.L_12:
        /*0004*/ 	.word	0x00000082


	//----- nvinfo : EIATTR_KPARAM_INFO
	.align		4
.L_13:
        /*0008*/ 	.byte	0x04, 0x17
        /*000a*/ 	.short	(.L_15 - .L_14)
.L_14:
        /*000c*/ 	.word	0x00000000
        /*0010*/ 	.short	0x0007
        /*0012*/ 	.short	0x0038
        /*0014*/ 	.byte	0x00, 0xf5, 0x21, 0x00


	//----- nvinfo : EIATTR_KPARAM_INFO
	.align		4
.L_15:
        /*0018*/ 	.byte	0x04, 0x17
        /*001a*/ 	.short	(.L_17 - .L_16)
.L_16:
        /*001c*/ 	.word	0x00000000
        /*0020*/ 	.short	0x0006
        /*0022*/ 	.short	0x0030
        /*0024*/ 	.byte	0x00, 0xf5, 0x21, 0x00


	//----- nvinfo : EIATTR_KPARAM_INFO
	.align		4
.L_17:
        /*0028*/ 	.byte	0x04, 0x17
        /*002a*/ 	.short	(.L_19 - .L_18)
.L_18:
        /*002c*/ 	.word	0x00000000
        /*0030*/ 	.short	0x0005
        /*0032*/ 	.short	0x0028
        /*0034*/ 	.byte	0x00, 0xf5, 0x21, 0x00


	//----- nvinfo : EIATTR_KPARAM_INFO
	.align		4
.L_19:
        /*0038*/ 	.byte	0x04, 0x17
        /*003a*/ 	.short	(.L_21 - .L_20)
.L_20:
        /*003c*/ 	.word	0x00000000
        /*0040*/ 	.short	0x0004
        /*0042*/ 	.short	0x0020
        /*0044*/ 	.byte	0x00, 0xf5, 0x21, 0x00


	//----- nvinfo : EIATTR_KPARAM_INFO
	.align		4
.L_21:
        /*0048*/ 	.byte	0x04, 0x17
        /*004a*/ 	.short	(.L_23 - .L_22)
.L_22:
        /*004c*/ 	.word	0x00000000
        /*0050*/ 	.short	0x0003
        /*0052*/ 	.short	0x0018
        /*0054*/ 	.byte	0x00, 0xf0, 0x11, 0x00


	//----- nvinfo : EIATTR_KPARAM_INFO
	.align		4
.L_23:
        /*0058*/ 	.byte	0x04, 0x17
        /*005a*/ 	.short	(.L_25 - .L_24)
.L_24:
        /*005c*/ 	.word	0x00000000
        /*0060*/ 	.short	0x0002
        /*0062*/ 	.short	0x0010
        /*0064*/ 	.byte	0x00, 0xf5, 0x21, 0x00


	//----- nvinfo : EIATTR_KPARAM_INFO
	.align		4
.L_25:
        /*0068*/ 	.byte	0x04, 0x17
        /*006a*/ 	.short	(.L_27 - .L_26)
.L_26:
        /*006c*/ 	.word	0x00000000
        /*0070*/ 	.short	0x0001
        /*0072*/ 	.short	0x0008
        /*0074*/ 	.byte	0x00, 0xf0, 0x11, 0x00


	//----- nvinfo : EIATTR_KPARAM_INFO
	.align		4
.L_27:
        /*0078*/ 	.byte	0x04, 0x17
        /*007a*/ 	.short	(.L_29 - .L_28)
.L_28:
        /*007c*/ 	.word	0x00000000
        /*0080*/ 	.short	0x0000
        /*0082*/ 	.short	0x0000
        /*0084*/ 	.byte	0x00, 0xf5, 0x21, 0x00


	//----- nvinfo : EIATTR_SPARSE_MMA_MASK
	.align		4
.L_29:
        /*0088*/ 	.byte	0x03, 0x50
        /*008a*/ 	.short	0x0000


	//----- nvinfo : EIATTR_MAXREG_COUNT
	.align		4
        /*008c*/ 	.byte	0x03, 0x1b
        /*008e*/ 	.short	0x00ff


	//----- nvinfo : EIATTR_MERCURY_ISA_VERSION
	.align		4
        /*0090*/ 	.byte	0x03, 0x5f
        /*0092*/ 	.short	0x0101


	//----- nvinfo : EIATTR_VRC_CTA_INIT_COUNT
	.align		4
        /*0094*/ 	.byte	0x02, 0x4a
	.zero		1
	.zero		1


	//----- nvinfo : EIATTR_EXIT_INSTR_OFFSETS
	.align		4
        /*0098*/ 	.byte	0x04, 0x1c
        /*009a*/ 	.short	(.L_31 - .L_30)


	//   ....[0]....
.L_30:
        /*009c*/ 	.word	0x00000070


	//   ....[1]....
        /*00a0*/ 	.word	0x00000b40


	//----- nvinfo : EIATTR_CBANK_PARAM_SIZE
	.align		4
.L_31:
        /*00a4*/ 	.byte	0x03, 0x19
        /*00a6*/ 	.short	0x0040


	//----- nvinfo : EIATTR_PARAM_CBANK
	.align		4
        /*00a8*/ 	.byte	0x04, 0x0a
        /*00aa*/ 	.short	(.L_33 - .L_32)
	.align		4
.L_32:
        /*00ac*/ 	.word	index@(.nv.constant0._Z11groupKernelPKfjPfjPjS2_S1_S1_)
        /*00b0*/ 	.short	0x0380
        /*00b2*/ 	.short	0x0040


	//----- nvinfo : EIATTR_SW_WAR
	.align		4
.L_33:
        /*00b4*/ 	.byte	0x04, 0x36
        /*00b6*/ 	.short	(.L_35 - .L_34)
.L_34:
        /*00b8*/ 	.word	0x00000008
.L_35:


//--------------------- .nv.info._Z17groupKernelMaxMinPKfjPfjPjS2_S1_S1_S1_S1_ --------------------------
	.section	.nv.info._Z17groupKernelMaxMinPKfjPfjPjS2_S1_S1_S1_S1_,"",@"SHT_CUDA_INFO"
	.sectionflags	@""
	.align	4


	//----- nvinfo : EIATTR_CUDA_API_VERSION
	.align		4
        /*0000*/ 	.byte	0x04, 0x37
        /*0002*/ 	.short	(.L_37 - .L_36)
.L_36:
        /*0004*/ 	.word	0x00000082


	//----- nvinfo : EIATTR_KPARAM_INFO
	.align		4
.L_37:
        /*0008*/ 	.byte	0x04, 0x17
        /*000a*/ 	.short	(.L_39 - .L_38)
.L_38:
        /*000c*/ 	.word	0x00000000
        /*0010*/ 	.short	0x0009
        /*0012*/ 	.short	0x0048
        /*0014*/ 	.byte	0x00, 0xf5, 0x21, 0x00


	//----- nvinfo : EIATTR_KPARAM_INFO
	.align		4
.L_39:
        /*0018*/ 	.byte	0x04, 0x17
        /*001a*/ 	.short	(.L_41 - .L_40)
.L_40:
        /*001c*/ 	.word	0x00000000
        /*0020*/ 	.short	0x0008
        /*0022*/ 	.short	0x0040
        /*0024*/ 	.byte	0x00, 0xf5, 0x21, 0x00


	//----- nvinfo : EIATTR_KPARAM_INFO
	.align		4
.L_41:
        /*0028*/ 	.byte	0x04, 0x17
        /*002a*/ 	.short	(.L_43 - .L_42)
.L_42:
        /*002c*/ 	.word	0x00000000
        /*0030*/ 	.short	0x0007
        /*0032*/ 	.short	0x0038
        /*0034*/ 	.byte	0x00, 0xf5, 0x21, 0x00


	//----- nvinfo : EIATTR_KPARAM_INFO
	.align		4
.L_43:
        /*0038*/ 	.byte	0x04, 0x17
        /*003a*/ 	.short	(.L_45 - .L_44)
.L_44:
        /*003c*/ 	.word	0x00000000
        /*0040*/ 	.short	0x0006
        /*0042*/ 	.short	0x0030
        /*0044*/ 	.byte	0x00, 0xf5, 0x21, 0x00


	//----- nvinfo : EIATTR_KPARAM_INFO
	.align		4
.L_45:
        /*0048*/ 	.byte	0x04, 0x17
        /*004a*/ 	.short	(.L_47 - .L_46)
.L_46:
        /*004c*/ 	.word	0x00000000
        /*0050*/ 	.short	0x0005
        /*0052*/ 	.short	0x0028
        /*0054*/ 	.byte	0x00, 0xf5, 0x21, 0x00


	//----- nvinfo : EIATTR_KPARAM_INFO
	.align		4
.L_47:
        /*0058*/ 	.byte	0x04, 0x17
        /*005a*/ 	.short	(.L_49 - .L_48)
.L_48:
        /*005c*/ 	.word	0x00000000
        /*0060*/ 	.short	0x0004
        /*0062*/ 	.short	0x0020
        /*0064*/ 	.byte	0x00, 0xf5, 0x21, 0x00


	//----- nvinfo : EIATTR_KPARAM_INFO
	.align		4
.L_49:
        /*0068*/ 	.byte	0x04, 0x17
        /*006a*/ 	.short	(.L_51 - .L_50)
.L_50:
        /*006c*/ 	.word	0x00000000
        /*0070*/ 	.short	0x0003
        /*0072*/ 	.short	0x0018
        /*0074*/ 	.byte	0x00, 0xf0, 0x11, 0x00


	//----- nvinfo : EIATTR_KPARAM_INFO
	.align		4
.L_51:
        /*0078*/ 	.byte	0x04, 0x17
        /*007a*/ 	.short	(.L_53 - .L_52)
.L_52:
        /*007c*/ 	.word	0x00000000
        /*0080*/ 	.short	0x0002
        /*0082*/ 	.short	0x0010
        /*0084*/ 	.byte	0x00, 0xf5, 0x21, 0x00


	//----- nvinfo : EIATTR_KPARAM_INFO
	.align		4
.L_53:
        /*0088*/ 	.byte	0x04, 0x17
        /*008a*/ 	.short	(.L_55 - .L_54)
.L_54:
        /*008c*/ 	.word	0x00000000
        /*0090*/ 	.short	0x0001
        /*0092*/ 	.short	0x0008
        /*0094*/ 	.byte	0x00, 0xf0, 0x11, 0x00


	//----- nvinfo : EIATTR_KPARAM_INFO
	.align		4
.L_55:
        /*0098*/ 	.byte	0x04, 0x17
        /*009a*/ 	.short	(.L_57 - .L_56)
.L_56:
        /*009c*/ 	.word	0x00000000
        /*00a0*/ 	.short	0x0000
        /*00a2*/ 	.short	0x0000
        /*00a4*/ 	.byte	0x00, 0xf5, 0x21, 0x00


	//----- nvinfo : EIATTR_SPARSE_MMA_MASK
	.align		4
.L_57:
        /*00a8*/ 	.byte	0x03, 0x50
        /*00aa*/ 	.short	0x0000


	//----- nvinfo : EIATTR_MAXREG_COUNT
	.align		4
        /*00ac*/ 	.byte	0x03, 0x1b
        /*00ae*/ 	.short	0x00ff


	//----- nvinfo : EIATTR_MERCURY_ISA_VERSION
	.align		4
        /*00b0*/ 	.byte	0x03, 0x5f
        /*00b2*/ 	.short	0x0101


	//----- nvinfo : EIATTR_VRC_CTA_INIT_COUNT
	.align		4
        /*00b4*/ 	.byte	0x02, 0x4a
	.zero		1
	.zero		1


	//----- nvinfo : EIATTR_EXIT_INSTR_OFFSETS
	.align		4
        /*00b8*/ 	.byte	0x04, 0x1c
        /*00ba*/ 	.short	(.L_59 - .L_58)


	//   ....[0]....
.L_58:
        /*00bc*/ 	.word	0x00000070


	//   ....[1]....
        /*00c0*/ 	.word	0x00000c40


	//----- nvinfo : EIATTR_CRS_STACK_SIZE
	.align		4
.L_59:
        /*00c4*/ 	.byte	0x04, 0x1e
        /*00c6*/ 	.short	(.L_61 - .L_60)
.L_60:
        /*00c8*/ 	.word	0x00000000


	//----- nvinfo : EIATTR_CBANK_PARAM_SIZE
	.align		4
.L_61:
        /*00cc*/ 	.byte	0x03, 0x19
        /*00ce*/ 	.short	0x0050


	//----- nvinfo : EIATTR_PARAM_CBANK
	.align		4
        /*00d0*/ 	.byte	0x04, 0x0a
        /*00d2*/ 	.short	(.L_63 - .L_62)
	.align		4
.L_62:
        /*00d4*/ 	.word	index@(.nv.constant0._Z17groupKernelMaxMinPKfjPfjPjS2_S1_S1_S1_S1_)
        /*00d8*/ 	.short	0x0380
        /*00da*/ 	.short	0x0050


	//----- nvinfo : EIATTR_SW_WAR
	.align		4
.L_63:
        /*00dc*/ 	.byte	0x04, 0x36
        /*00de*/ 	.short	(.L_65 - .L_64)
.L_64:
        /*00e0*/ 	.word	0x00000008
.L_65:


//--------------------- .nv.callgraph             --------------------------
	.section	.nv.callgraph,"",@"SHT_CUDA_CALLGRAPH"
	.align	4
	.sectionentsize	8
	.align		4
        /*0000*/ 	.word	0x00000000
	.align		4
        /*0004*/ 	.word	0xffffffff
	.align		4
        /*0008*/ 	.word	0x00000000
	.align		4
        /*000c*/ 	.word	0xfffffffe
	.align		4
        /*0010*/ 	.word	0x00000000
	.align		4
        /*0014*/ 	.word	0xfffffffd
	.align		4
        /*0018*/ 	.word	0x00000000
	.align		4
        /*001c*/ 	.word	0xfffffffc


//--------------------- .text._Z11groupKernelPKfjPfjPjS2_S1_S1_ --------------------------
	.section	.text._Z11groupKernelPKfjPfjPjS2_S1_S1_,"ax",@progbits
	.align	128
        .global         _Z11groupKernelPKfjPfjPjS2_S1_S1_
        .type           _Z11groupKernelPKfjPfjPjS2_S1_S1_,@function
        .size           _Z11groupKernelPKfjPfjPjS2_S1_S1_,(.L_x_13 - _Z11groupKernelPKfjPfjPjS2_S1_S1_)
        .other          _Z11groupKernelPKfjPfjPjS2_S1_S1_,@"STO_CUDA_ENTRY STV_DEFAULT"
_Z11groupKernelPKfjPfjPjS2_S1_S1_:
.text._Z11groupKernelPKfjPfjPjS2_S1_S1_:
[----:B------:R-:W-:Y:S01]  /*0000*/  LDC R1, c[0x0][0x37c] ;  /* 0x0000df00ff017b82 */ /* 0x000fe20000000800 */
[----:B------:R-:W0:Y:S07]  /*0010*/  S2R R3, SR_TID.X ;  /* 0x0000000000037919 */ /* 0x000e2e0000002100 */
[----:B------:R-:W0:Y:S01]  /*0020*/  S2UR UR4, SR_CTAID.X ;  /* 0x00000000000479c3 */ /* 0x000e220000002500 */
[----:B------:R-:W1:Y:S07]  /*0030*/  LDCU UR5, c[0x0][0x388] ;  /* 0x00007100ff0577ac */ /* 0x000e6e0008000800 */
[----:B------:R-:W0:Y:S02]  /*0040*/  LDC R0, c[0x0][0x360] ;  /* 0x0000d800ff007b82 */ /* 0x000e240000000800 */
[----:B0-----:R-:W-:-:S05]  /*0050*/  IMAD R0, R0, UR4, R3 ;  /* 0x0000000400007c24 */ /* 0x001fca000f8e0203 */
[----:B-1----:R-:W-:-:S13]  /*0060*/  ISETP.GE.U32.AND P0, PT, R0, UR5, PT ;  /* 0x0000000500007c0c */ /* 0x002fda000bf06070 */
[----:B------:R-:W-:Y:S05]  /*0070*/  @P0 EXIT ;  /* 0x000000000000094d */ /* 0x000fea0003800000 */
[----:B------:R-:W0:Y:S01]  /*0080*/  LDC R7, c[0x0][0x398] ;  /* 0x0000e600ff077b82 */ /* 0x000e220000000800 */
[----:B------:R-:W1:Y:S07]  /*0090*/  LDCU.64 UR6, c[0x0][0x358] ;  /* 0x00006b00ff0677ac */ /* 0x000e6e0008000a00 */
[----:B------:R-:W2:Y:S01]  /*00a0*/  LDC.64 R2, c[0x0][0x380] ;  /* 0x0000e000ff027b82 */ /* 0x000ea20000000a00 */
[----:B------:R-:W-:Y:S01]  /*00b0*/  HFMA2 R5, -RZ, RZ, 0, 0 ;  /* 0x00000000ff057431 */ /* 0x000fe200000001ff */
[----:B0-----:R-:W-:Y:S01]  /*00c0*/  ISETP.GE.U32.AND P0, PT, R7, 0x2, PT ;  /* 0x000000020700780c */ /* 0x001fe20003f06070 */
[----:B--2---:R-:W-:-:S05]  /*00d0*/  IMAD.WIDE R2, R0, 0x4, R2 ;  /* 0x0000000400027825 */ /* 0x004fca00078e0202 */
[----:B-1----:R0:W5:Y:S07]  /*00e0*/  LDG.E R4, desc[UR6][R2.64] ;  /* 0x0000000602047981 */ /* 0x00216e000c1e1900 */
[----:B------:R-:W-:Y:S05]  /*00f0*/  @!P0 BRA `(.L_x_0) ;  /* 0x00000008004c8947 */ /* 0x000fea0003800000 */
[----:B------:R-:W1:Y:S02]  /*0100*/  LDC.64 R10, c[0x0][0x390] ;  /* 0x0000e400ff0a7b82 */ /* 0x000e640000000a00 */
[----:B-1----:R-:W2:Y:S01]  /*0110*/  LDG.E R11, desc[UR6][R10.64] ;  /* 0x000000060a0b7981 */ /* 0x002ea2000c1e1900 */
[C---:B0-----:R-:W-:Y:S01]  /*0120*/  IADD3 R2, PT, PT, R7.reuse, -0x2, RZ ;  /* 0xfffffffe07027810 */ /* 0x041fe20007ffe0ff */
[----:B------:R-:W-:Y:S01]  /*0130*/  VIADD R7, R7, 0xffffffff ;  /* 0xffffffff07077836 */ /* 0x000fe20000000000 */
[----:B------:R-:W-:Y:S02]  /*0140*/  MOV R5, RZ ;  /* 0x000000ff00057202 */ /* 0x000fe40000000f00 */
[----:B------:R-:W-:Y:S01]  /*0150*/  ISETP.GE.U32.AND P0, PT, R2, 0x7, PT ;  /* 0x000000070200780c */ /* 0x000fe20003f06070 */
[----:B------:R-:W-:Y:S01]  /*0160*/  IMAD.MOV.U32 R2, RZ, RZ, 0x1 ;  /* 0x00000001ff027424 */ /* 0x000fe200078e00ff */
[----:B------:R-:W-:Y:S01]  /*0170*/  LOP3.LUT R8, R7, 0x7, RZ, 0xc0, !PT ;  /* 0x0000000707087812 */ /* 0x000fe200078ec0ff */
[----:B--2--5:R-:W-:-:S04]  /*0180*/  FADD R6, R4, -R11 ;  /* 0x8000000b04067221 */ /* 0x024fc80000000000 */
[----:B------:R-:W-:-:S06]  /*0190*/  FADD R6, |R6|, -RZ ;  /* 0x800000ff06067221 */ /* 0x000fcc0000000200 */
[----:B------:R-:W-:Y:S05]  /*01a0*/  @!P0 BRA `(.L_x_1) ;  /* 0x00000004001c8947 */ /* 0x000fea0003800000 */
[----:B------:R-:W0:Y:S01]  /*01b0*/  LDCU.64 UR4, c[0x0][0x390] ;  /* 0x00007200ff0477ac */ /* 0x000e220008000a00 */
[----:B------:R-:W-:Y:S01]  /*01c0*/  HFMA2 R5, -RZ, RZ, 0, 0 ;  /* 0x00000000ff057431 */ /* 0x000fe200000001ff */
[----:B------:R-:W-:Y:S02]  /*01d0*/  LOP3.LUT R10, R7, 0xfffffff8, RZ, 0xc0, !PT ;  /* 0xfffffff8070a7812 */ /* 0x000fe400078ec0ff */
[----:B------:R-:W-:Y:S01]  /*01e0*/  MOV R13, RZ ;  /* 0x000000ff000d7202 */ /* 0x000fe20000000f00 */
[----:B0-----:R-:W-:-:S04]  /*01f0*/  UIADD3 UR4, UP0, UPT, UR4, 0x10, URZ ;  /* 0x0000001004047890 */ /* 0x001fc8000ff1e0ff */
[----:B------:R-:W-:Y:S02]  /*0200*/  UIADD3.X UR5, UPT, UPT, URZ, UR5, URZ, UP0, !UPT ;  /* 0x00000005ff057290 */ /* 0x000fe400087fe4ff */
[----:B------:R-:W-:-:S04]  /*0210*/  IMAD.U32 R9, RZ, RZ, UR4 ;  /* 0x00000004ff097e24 */ /* 0x000fc8000f8e00ff */
[----:B------:R-:W-:-:S07]  /*0220*/  MOV R3, UR5 ;  /* 0x0000000500037c02 */ /* 0x000fce0008000f00 */
.L_x_2:
[----:B------:R-:W-:-:S05]  /*0230*/  MOV R2, R9 ;  /* 0x0000000900027202 */ /* 0x000fca0000000f00 */
[----:B------:R-:W2:Y:S04]  /*0240*/  LDG.E R19, desc[UR6][R2.64+-0xc] ;  /* 0xfffff40602137981 */ /* 0x000ea8000c1e1900 */
[----:B------:R-:W3:Y:S04]  /*0250*/  LDG.E R25, desc[UR6][R2.64+-0x8] ;  /* 0xfffff80602197981 */ /* 0x000ee8000c1e1900 */
[----:B------:R-:W4:Y:S04]  /*0260*/  LDG.E R27, desc[UR6][R2.64+-0x4] ;  /* 0xfffffc06021b7981 */ /* 0x000f28000c1e1900 */
[----:B------:R-:W5:Y:S04]  /*0270*/  LDG.E R21, desc[UR6][R2.64] ;  /* 0x0000000602157981 */ /* 0x000f68000c1e1900 */
[----:B------:R-:W4:Y:S04]  /*0280*/  LDG.E R17, desc[UR6][R2.64+0x4] ;  /* 0x0000040602117981 */ /* 0x000f28000c1e1900 */
[----:B------:R-:W4:Y:S04]  /*0290*/  LDG.E R11, desc[UR6][R2.64+0x8] ;  /* 0x00000806020b7981 */ /* 0x000f28000c1e1900 */
[----:B------:R-:W4:Y:S04]  /*02a0*/  LDG.E R15, desc[UR6][R2.64+0xc] ;  /* 0x00000c06020f7981 */ /* 0x000f28000c1e1900 */
[----:B------:R-:W4:Y:S01]  /*02b0*/  LDG.E R9, desc[UR6][R2.64+0x10] ;  /* 0x0000100602097981 */ /* 0x000f22000c1e1900 */
[----:B--2---:R-:W-:-:S04]  /*02c0*/  FADD R19, R4, -R19 ;  /* 0x8000001304137221 */ /* 0x004fc80000000000 */
[C---:B------:R-:W-:Y:S01]  /*02d0*/  FADD R12, -|R19|.reuse, R6 ;  /* 0x00000006130c7221 */ /* 0x040fe20000000300 */
[CC--:B------:R-:W-:Y:S02]  /*02e0*/  FSET.BF.LT.AND R23, |R19|.reuse, R6.reuse, PT ;  /* 0x000000061317720a */ /* 0x0c0fe40003801200 */
[----:B------:R-:W-:-:S03]  /*02f0*/  FSETP.GEU.AND P1, PT, |R19|, R6, PT ;  /* 0x000000061300720b */ /* 0x000fc60003f2e200 */
[----:B------:R-:W-:Y:S01]  /*0300*/  FFMA R12, R23, -R12, R6 ;  /* 0x8000000c170c7223 */ /* 0x000fe20000000006 */
[C---:B---3--:R-:W-:Y:S01]  /*0310*/  FADD R23, R4.reuse, -R25 ;  /* 0x8000001904177221 */ /* 0x048fe20000000000 */
[----:B-----5:R-:W-:-:S03]  /*0320*/  FADD R21, R4, -R21 ;  /* 0x8000001504157221 */ /* 0x020fc60000000000 */
[----:B------:R-:W-:Y:S01]  /*0330*/  FADD R14, R12, -|R23| ;  /* 0xc00000170c0e7221 */ /* 0x000fe20000000000 */
[CC--:B------:R-:W-:Y:S01]  /*0340*/  FSET.BF.LT.AND R25, |R23|.reuse, R12.reuse, PT ;  /* 0x0000000c1719720a */ /* 0x0c0fe20003801200 */
[C---:B----4-:R-:W-:Y:S01]  /*0350*/  FADD R17, R4.reuse, -R17 ;  /* 0x8000001104117221 */ /* 0x050fe20000000000 */
[----:B------:R-:W-:Y:S01]  /*0360*/  FSETP.GEU.AND P2, PT, |R23|, R12, PT ;  /* 0x0000000c1700720b */ /* 0x000fe20003f4e200 */
[C---:B------:R-:W-:Y:S02]  /*0370*/  FADD R11, R4.reuse, -R11 ;  /* 0x8000000b040b7221 */ /* 0x040fe40000000000 */
[----:B------:R-:W-:Y:S01]  /*0380*/  FFMA R14, R25, -R14, R12 ;  /* 0x8000000e190e7223 */ /* 0x000fe2000000000c */
[C---:B------:R-:W-:Y:S01]  /*0390*/  FADD R25, R4.reuse, -R27 ;  /* 0x8000001b04197221 */ /* 0x040fe20000000000 */
[----:B------:R-:W-:Y:S02]  /*03a0*/  @!P1 VIADD R5, R13, 0x1 ;  /* 0x000000010d059836 */ /* 0x000fe40000000000 */
[----:B------:R-:W-:Y:S01]  /*03b0*/  FADD R15, R4, -R15 ;  /* 0x8000000f040f7221 */ /* 0x000fe20000000000 */
[----:B------:R-:W-:Y:S01]  /*03c0*/  FADD R16, R14, -|R25| ;  /* 0xc00000190e107221 */ /* 0x000fe20000000000 */
[----:B------:R-:W-:-:S02]  /*03d0*/  FSET.BF.LT.AND R27, |R25|, R14, PT ;  /* 0x0000000e191b720a */ /* 0x000fc40003801200 */
[----:B------:R-:W-:Y:S02]  /*03e0*/  FSETP.GEU.AND P3, PT, |R25|, R14, PT ;  /* 0x0000000e1900720b */ /* 0x000fe40003f6e200 */
[----:B------:R-:W-:Y:S01]  /*03f0*/  @!P2 IADD3 R5, PT, PT, R13, 0x2, RZ ;  /* 0x000000020d05a810 */ /* 0x000fe20007ffe0ff */
[----:B------:R-:W-:-:S04]  /*0400*/  FFMA R16, R27, -R16, R14 ;  /* 0x800000101b107223 */ /* 0x000fc8000000000e */
[----:B------:R-:W-:Y:S01]  /*0410*/  FADD R18, R16, -|R21| ;  /* 0xc000001510127221 */ /* 0x000fe20000000000 */
[CC--:B------:R-:W-:Y:S02]  /*0420*/  FSET.BF.LT.AND R27, |R21|.reuse, R16.reuse, PT ;  /* 0x00000010151b720a */ /* 0x0c0fe40003801200 */
[----:B------:R-:W-:-:S03]  /*0430*/  FSETP.GEU.AND P0, PT, |R21|, R16, PT ;  /* 0x000000101500720b */ /* 0x000fc60003f0e200 */
[----:B------:R-:W-:Y:S01]  /*0440*/  FFMA R18, R27, -R18, R16 ;  /* 0x800000121b127223 */ /* 0x000fe20000000010 */
[----:B------:R-:W-:-:S03]  /*0450*/  @!P3 IADD3 R5, PT, PT, R13, 0x3, RZ ;  /* 0x000000030d05b810 */ /* 0x000fc60007ffe0ff */
[----:B------:R-:W-:Y:S01]  /*0460*/  FADD R6, R18, -|R17| ;  /* 0xc000001112067221 */ /* 0x000fe20000000000 */
[CC--:B------:R-:W-:Y:S02]  /*0470*/  FSET.BF.LT.AND R19, |R17|.reuse, R18.reuse, PT ;  /* 0x000000121113720a */ /* 0x0c0fe40003801200 */
[----:B------:R-:W-:-:S03]  /*0480*/  FSETP.GEU.AND P1, PT, |R17|, R18, PT ;  /* 0x000000121100720b */ /* 0x000fc60003f2e200 */
[----:B------:R-:W-:Y:S01]  /*0490*/  FFMA R6, R19, -R6, R18 ;  /* 0x8000000613067223 */ /* 0x000fe20000000012 */
[----:B------:R-:W-:-:S03]  /*04a0*/  @!P0 VIADD R5, R13, 0x4 ;  /* 0x000000040d058836 */ /* 0x000fc60000000000 */
[----:B------:R-:W-:Y:S01]  /*04b0*/  FADD R12, R6, -|R11| ;  /* 0xc000000b060c7221 */ /* 0x000fe20000000000 */
[CC--:B------:R-:W-:Y:S02]  /*04c0*/  FSET.BF.LT.AND R19, |R11|.reuse, R6.reuse, PT ;  /* 0x000000060b13720a */ /* 0x0c0fe40003801200 */
[----:B------:R-:W-:-:S03]  /*04d0*/  FSETP.GEU.AND P2, PT, |R11|, R6, PT ;  /* 0x000000060b00720b */ /* 0x000fc60003f4e200 */
[----:B------:R-:W-:Y:S01]  /*04e0*/  FFMA R12, R19, -R12, R6 ;  /* 0x8000000c130c7223 */ /* 0x000fe20000000006 */
[----:B------:R-:W-:Y:S01]  /*04f0*/  @!P1 IADD3 R5, PT, PT, R13, 0x5, RZ ;  /* 0x000000050d059810 */ /* 0x000fe20007ffe0ff */
[----:B------:R-:W-:-:S03]  /*0500*/  FADD R6, R4, -R9 ;  /* 0x8000000904067221 */ /* 0x000fc60000000000 */
[CC--:B------:R-:W-:Y:S02]  /*0510*/  FSETP.GEU.AND P0, PT, |R15|.reuse, R12.reuse, PT ;  /* 0x0000000c0f00720b */ /* 0x0c0fe40003f0e200 */
[----:B------:R-:W-:Y:S01]  /*0520*/  FSET.BF.LT.AND R11, |R15|, R12, PT ;  /* 0x0000000c0f0b720a */ /* 0x000fe20003801200 */
[----:B------:R-:W-:Y:S02]  /*0530*/  FADD R15, R12, -|R15| ;  /* 0xc000000f0c0f7221 */ /* 0x000fe40000000000 */
[----:B------:R-:W-:Y:S02]  /*0540*/  @!P2 IADD3 R5, PT, PT, R13, 0x6, RZ ;  /* 0x000000060d05a810 */ /* 0x000fe40007ffe0ff */
[----:B------:R-:W-:Y:S01]  /*0550*/  FFMA R11, R11, -R15, R12 ;  /* 0x8000000f0b0b7223 */ /* 0x000fe2000000000c */
[----:B------:R-:W-:-:S04]  /*0560*/  IADD3 R9, P2, PT, R2, 0x20, RZ ;  /* 0x0000002002097810 */ /* 0x000fc80007f5e0ff */
[CC--:B------:R-:W-:Y:S01]  /*0570*/  FSET.BF.LT.AND R2, |R6|.reuse, R11.reuse, PT ;  /* 0x0000000b0602720a */ /* 0x0c0fe20003801200 */
[C---:B------:R-:W-:Y:S01]  /*0580*/  @!P0 VIADD R5, R13.reuse, 0x7 ;  /* 0x000000070d058836 */ /* 0x040fe20000000000 */
[----:B------:R-:W-:Y:S02]  /*0590*/  IADD3 R13, PT, PT, R13, 0x8, RZ ;  /* 0x000000080d0d7810 */ /* 0x000fe40007ffe0ff */
[----:B------:R-:W-:Y:S01]  /*05a0*/  FSETP.GEU.AND P0, PT, |R6|, R11, PT ;  /* 0x0000000b0600720b */ /* 0x000fe20003f0e200 */
[----:B------:R-:W-:Y:S01]  /*05b0*/  FADD R6, R11, -|R6| ;  /* 0xc00000060b067221 */ /* 0x000fe20000000000 */
[C---:B------:R-:W-:Y:S02]  /*05c0*/  ISETP.NE.AND P1, PT, R13.reuse, R10, PT ;  /* 0x0000000a0d00720c */ /* 0x040fe40003f25270 */
[----:B------:R-:W-:Y:S01]  /*05d0*/  IADD3.X R3, PT, PT, RZ, R3, RZ, P2, !PT ;  /* 0x00000003ff037210 */ /* 0x000fe200017fe4ff */
[----:B------:R-:W-:Y:S01]  /*05e0*/  FFMA R6, R2, -R6, R11 ;  /* 0x8000000602067223 */ /* 0x000fe2000000000b */
[----:B------:R-:W-:-:S09]  /*05f0*/  SEL R5, R13, R5, !P0 ;  /* 0x000000050d057207 */ /* 0x000fd20004000000 */
[----:B------:R-:W-:Y:S05]  /*0600*/  @P1 BRA `(.L_x_2) ;  /* 0xfffffffc00081947 */ /* 0x000fea000383ffff */
[----:B------:R-:W-:-:S07]  /*0610*/  VIADD R2, R13, 0x1 ;  /* 0x000000010d027836 */ /* 0x000fce0000000000 */
.L_x_1:
[----:B------:R-:W-:-:S13]  /*0620*/  ISETP.NE.AND P0, PT, R8, RZ, PT ;  /* 0x000000ff0800720c */ /* 0x000fda0003f05270 */
[----:B------:R-:W-:Y:S05]  /*0630*/  @!P0 BRA `(.L_x_0) ;  /* 0x0000000000fc8947 */ /* 0x000fea0003800000 */
[----:B------:R-:W-:Y:S02]  /*0640*/  ISETP.GE.U32.AND P1, PT, R8, 0x4, PT ;  /* 0x000000040800780c */ /* 0x000fe40003f26070 */
[----:B------:R-:W-:-:S04]  /*0650*/  LOP3.LUT R16, R7, 0x3, RZ, 0xc0, !PT ;  /* 0x0000000307107812 */ /* 0x000fc800078ec0ff */
[----:B------:R-:W-:-:S07]  /*0660*/  ISETP.NE.AND P0, PT, R16, RZ, PT ;  /* 0x000000ff1000720c */ /* 0x000fce0003f05270 */
[----:B------:R-:W-:Y:S06]  /*0670*/  @!P1 BRA `(.L_x_3) ;  /* 0x00000000007c9947 */ /* 0x000fec0003800000 */
[----:B------:R-:W0:Y:S02]  /*0680*/  LDC.64 R8, c[0x0][0x390] ;  /* 0x0000e400ff087b82 */ /* 0x000e240000000a00 */
[----:B0-----:R-:W-:-:S05]  /*0690*/  IMAD.WIDE.U32 R8, R2, 0x4, R8 ;  /* 0x0000000402087825 */ /* 0x001fca00078e0008 */
[----:B------:R-:W2:Y:S04]  /*06a0*/  LDG.E R3, desc[UR6][R8.64] ;  /* 0x0000000608037981 */ /* 0x000ea8000c1e1900 */
[----:B------:R-:W3:Y:S04]  /*06b0*/  LDG.E R13, desc[UR6][R8.64+0x4] ;  /* 0x00000406080d7981 */ /* 0x000ee8000c1e1900 */
[----:B------:R-:W4:Y:S04]  /*06c0*/  LDG.E R15, desc[UR6][R8.64+0x8] ;  /* 0x00000806080f7981 */ /* 0x000f28000c1e1900 */
[----:B------:R-:W5:Y:S01]  /*06d0*/  LDG.E R17, desc[UR6][R8.64+0xc] ;  /* 0x00000c0608117981 */ /* 0x000f62000c1e1900 */
[----:B--2---:R-:W-:-:S04]  /*06e0*/  FADD R3, R4, -R3 ;  /* 0x8000000304037221 */ /* 0x004fc80000000000 */
[----:B------:R-:W-:Y:S01]  /*06f0*/  FADD R10, R6, -|R3| ;  /* 0xc0000003060a7221 */ /* 0x000fe20000000000 */
[CC--:B------:R-:W-:Y:S01]  /*0700*/  FSET.BF.LT.AND R11, |R3|.reuse, R6.reuse, PT ;  /* 0x00000006030b720a */ /* 0x0c0fe20003801200 */
[C---:B---3--:R-:W-:Y:S01]  /*0710*/  FADD R13, R4.reuse, -R13 ;  /* 0x8000000d040d7221 */ /* 0x048fe20000000000 */
[----:B------:R-:W-:Y:S01]  /*0720*/  FSETP.GEU.AND P1, PT, |R3|, R6, PT ;  /* 0x000000060300720b */ /* 0x000fe20003f2e200 */
[----:B----4-:R-:W-:Y:S02]  /*0730*/  FADD R14, R4, -R15 ;  /* 0x8000000f040e7221 */ /* 0x010fe40000000000 */
[----:B------:R-:W-:Y:S01]  /*0740*/  FFMA R10, R11, -R10, R6 ;  /* 0x8000000a0b0a7223 */ /* 0x000fe20000000006 */
[----:B------:R-:W-:Y:S01]  /*0750*/  SEL R5, R2, R5, !P1 ;  /* 0x0000000502057207 */ /* 0x000fe20004800000 */
[----:B-----5:R-:W-:Y:S02]  /*0760*/  FADD R17, R4, -R17 ;  /* 0x8000001104117221 */ /* 0x020fe40000000000 */
[----:B------:R-:W-:Y:S01]  /*0770*/  FADD R12, R10, -|R13| ;  /* 0xc000000d0a0c7221 */ /* 0x000fe20000000000 */
[----:B------:R-:W-:-:S02]  /*0780*/  FSET.BF.LT.AND R11, |R13|, R10, PT ;  /* 0x0000000a0d0b720a */ /* 0x000fc40003801200 */
[----:B------:R-:W-:-:S03]  /*0790*/  FSETP.GEU.AND P2, PT, |R13|, R10, PT ;  /* 0x0000000a0d00720b */ /* 0x000fc60003f4e200 */
[----:B------:R-:W-:-:S04]  /*07a0*/  FFMA R11, R11, -R12, R10 ;  /* 0x8000000c0b0b7223 */ /* 0x000fc8000000000a */
[----:B------:R-:W-:Y:S01]  /*07b0*/  FADD R8, R11, -|R14| ;  /* 0xc000000e0b087221 */ /* 0x000fe20000000000 */
[CC--:B------:R-:W-:Y:S02]  /*07c0*/  FSET.BF.LT.AND R12, |R14|.reuse, R11.reuse, PT ;  /* 0x0000000b0e0c720a */ /* 0x0c0fe40003801200 */
[----:B------:R-:W-:-:S03]  /*07d0*/  FSETP.GEU.AND P3, PT, |R14|, R11, PT ;  /* 0x0000000b0e00720b */ /* 0x000fc60003f6e200 */
[----:B------:R-:W-:Y:S01]  /*07e0*/  FFMA R8, R12, -R8, R11 ;  /* 0x800000080c087223 */ /* 0x000fe2000000000b */
[----:B------:R-:W-:-:S03]  /*07f0*/  @!P2 IADD3 R5, PT, PT, R2, 0x1, RZ ;  /* 0x000000010205a810 */ /* 0x000fc60007ffe0ff */
[----:B------:R-:W-:Y:S01]  /*0800*/  FADD R6, R8, -|R17| ;  /* 0xc000001108067221 */ /* 0x000fe20000000000 */
[CC--:B------:R-:W-:Y:S02]  /*0810*/  FSETP.GEU.AND P4, PT, |R17|.reuse, R8.reuse, PT ;  /* 0x000000081100720b */ /* 0x0c0fe40003f8e200 */
[----:B------:R-:W-:-:S03]  /*0820*/  FSET.BF.LT.AND R3, |R17|, R8, PT ;  /* 0x000000081103720a */ /* 0x000fc60003801200 */
[----:B------:R-:W-:Y:S02]  /*0830*/  @!P3 IADD3 R5, PT, PT, R2, 0x2, RZ ;  /* 0x000000020205b810 */ /* 0x000fe40007ffe0ff */
[----:B------:R-:W-:-:S06]  /*0840*/  FFMA R6, R3, -R6, R8 ;  /* 0x8000000603067223 */ /* 0x000fcc0000000008 */
[C---:B------:R-:W-:Y:S01]  /*0850*/  @!P4 VIADD R5, R2.reuse, 0x3 ;  /* 0x000000030205c836 */ /* 0x040fe20000000000 */
[----:B------:R-:W-:-:S07]  /*0860*/  IADD3 R2, PT, PT, R2, 0x4, RZ ;  /* 0x0000000402027810 */ /* 0x000fce0007ffe0ff */
.L_x_3:
[----:B------:R-:W-:Y:S05]  /*0870*/  @!P0 BRA `(.L_x_0) ;  /* 0x00000000006c8947 */ /* 0x000fea0003800000 */
[----:B------:R-:W-:-:S13]  /*0880*/  ISETP.NE.AND P0, PT, R16, 0x1, PT ;  /* 0x000000011000780c */ /* 0x000fda0003f05270 */
[----:B------:R-:W0:Y:S02]  /*0890*/  @P0 LDC.64 R8, c[0x0][0x390] ;  /* 0x0000e400ff080b82 */ /* 0x000e240000000a00 */
[----:B0-----:R-:W-:-:S05]  /*08a0*/  @P0 IMAD.WIDE.U32 R8, R2, 0x4, R8 ;  /* 0x0000000402080825 */ /* 0x001fca00078e0008 */
[----:B------:R-:W2:Y:S04]  /*08b0*/  @P0 LDG.E R3, desc[UR6][R8.64] ;  /* 0x0000000608030981 */ /* 0x000ea8000c1e1900 */
[----:B------:R-:W3:Y:S01]  /*08c0*/  @P0 LDG.E R13, desc[UR6][R8.64+0x4] ;  /* 0x00000406080d0981 */ /* 0x000ee2000c1e1900 */
[----:B------:R-:W-:-:S04]  /*08d0*/  LOP3.LUT R7, R7, 0x1, RZ, 0xc0, !PT ;  /* 0x0000000107077812 */ /* 0x000fc800078ec0ff */
[----:B------:R-:W-:-:S13]  /*08e0*/  ISETP.NE.U32.AND P1, PT, R7, 0x1, PT ;  /* 0x000000010700780c */ /* 0x000fda0003f25070 */
[----:B------:R-:W0:Y:S01]  /*08f0*/  @!P1 LDC.64 R10, c[0x0][0x390] ;  /* 0x0000e400ff0a9b82 */ /* 0x000e220000000a00 */
[----:B--2---:R-:W-:-:S04]  /*0900*/  @P0 FADD R3, R4, -R3 ;  /* 0x8000000304030221 */ /* 0x004fc80000000000 */
[----:B------:R-:W-:Y:S01]  /*0910*/  @P0 FADD R12, R6, -|R3| ;  /* 0xc0000003060c0221 */ /* 0x000fe20000000000 */
[CC--:B------:R-:W-:Y:S01]  /*0920*/  @P0 FSET.BF.LT.AND R7, |R3|.reuse, R6.reuse, PT ;  /* 0x000000060307020a */ /* 0x0c0fe20003801200 */
[----:B---3--:R-:W-:Y:S01]  /*0930*/  @P0 FADD R14, R4, -R13 ;  /* 0x8000000d040e0221 */ /* 0x008fe20000000000 */
[----:B------:R-:W-:-:S03]  /*0940*/  @P0 FSETP.GEU.AND P2, PT, |R3|, R6, PT ;  /* 0x000000060300020b */ /* 0x000fc60003f4e200 */
[----:B------:R-:W-:Y:S01]  /*0950*/  @P0 FFMA R7, R7, -R12, R6 ;  /* 0x8000000c07070223 */ /* 0x000fe20000000006 */
[----:B------:R-:W-:-:S04]  /*0960*/  @P0 SEL R12, R2, R5, !P2 ;  /* 0x00000005020c0207 */ /* 0x000fc80005000000 */
[----:B------:R-:W-:-:S13]  /*0970*/  FSETP.GEU.OR P3, PT, |R14|, R7, !P0 ;  /* 0x000000070e00720b */ /* 0x000fda000476e600 */
[C---:B------:R-:W-:Y:S01]  /*0980*/  @!P3 IADD3 R12, PT, PT, R2.reuse, 0x1, RZ ;  /* 0x00000001020cb810 */ /* 0x040fe20007ffe0ff */
[----:B------:R-:W-:-:S04]  /*0990*/  @P0 VIADD R2, R2, 0x2 ;  /* 0x0000000202020836 */ /* 0x000fc80000000000 */
[----:B0-----:R-:W-:-:S06]  /*09a0*/  @!P1 IMAD.WIDE.U32 R8, R2, 0x4, R10 ;  /* 0x0000000402089825 */ /* 0x001fcc00078e000a */
[----:B------:R-:W2:Y:S01]  /*09b0*/  @!P1 LDG.E R9, desc[UR6][R8.64] ;  /* 0x0000000608099981 */ /* 0x000ea2000c1e1900 */
[----:B------:R-:W-:Y:S01]  /*09c0*/  @P0 FSET.BF.LT.AND R10, |R14|, R7, PT ;  /* 0x000000070e0a020a */ /* 0x000fe20003801200 */
[----:B------:R-:W-:Y:S01]  /*09d0*/  @P0 FADD R14, R7, -|R14| ;  /* 0xc000000e070e0221 */ /* 0x000fe20000000000 */
[----:B------:R-:W-:-:S03]  /*09e0*/  @P0 MOV R5, R12 ;  /* 0x0000000c00050202 */ /* 0x000fc60000000f00 */
[----:B------:R-:W-:Y:S01]  /*09f0*/  @P0 FFMA R6, R10, -R14, R7 ;  /* 0x8000000e0a060223 */ /* 0x000fe20000000007 */
[----:B--2---:R-:W-:-:S05]  /*0a00*/  @!P1 FADD R3, R4, -R9 ;  /* 0x8000000904039221 */ /* 0x004fca0000000000 */
[----:B------:R-:W-:-:S04]  /*0a10*/  @!P1 FSETP.GEU.AND P2, PT, |R3|, R6, PT ;  /* 0x000000060300920b */ /* 0x000fc80003f4e200 */
[----:B------:R-:W-:-:S09]  /*0a20*/  @!P1 SEL R5, R2, R5, !P2 ;  /* 0x0000000502059207 */ /* 0x000fd20005000000 */
.L_x_0:
[----:B0-----:R-:W0:Y:S01]  /*0a30*/  LDC.64 R2, c[0x0][0x3a0] ;  /* 0x0000e800ff027b82 */ /* 0x001e220000000a00 */
[----:B------:R-:W-:-:S07]  /*0a40*/  MOV R15, 0x1 ;  /* 0x00000001000f7802 */ /* 0x000fce0000000f00 */
[----:B------:R-:W1:Y:S08]  /*0a50*/  LDC.64 R6, c[0x0][0x3a8] ;  /* 0x0000ea00ff067b82 */ /* 0x000e700000000a00 */
[----:B------:R-:W2:Y:S08]  /*0a60*/  LDC.64 R8, c[0x0][0x3b0] ;  /* 0x0000ec00ff087b82 */ /* 0x000eb00000000a00 */
[----:B------:R-:W3:Y:S01]  /*0a70*/  LDC.64 R10, c[0x0][0x390] ;  /* 0x0000e400ff0a7b82 */ /* 0x000ee20000000a00 */
[----:B0-----:R-:W-:-:S05]  /*0a80*/  IMAD.WIDE R2, R0, 0x4, R2 ;  /* 0x0000000400027825 */ /* 0x001fca00078e0202 */
[----:B------:R-:W-:Y:S01]  /*0a90*/  STG.E desc[UR6][R2.64], R5 ;  /* 0x0000000502007986 */ /* 0x000fe2000c101906 */
[----:B-1----:R-:W-:-:S05]  /*0aa0*/  IMAD.WIDE.U32 R6, R5, 0x4, R6 ;  /* 0x0000000405067825 */ /* 0x002fca00078e0006 */
[----:B------:R-:W-:Y:S01]  /*0ab0*/  REDG.E.ADD.STRONG.GPU desc[UR6][R6.64], R15 ;  /* 0x0000000f0600798e */ /* 0x000fe2000c12e106 */
[----:B--2---:R-:W-:-:S05]  /*0ac0*/  IMAD.WIDE.U32 R8, R5, 0x4, R8 ;  /* 0x0000000405087825 */ /* 0x004fca00078e0008 */
[----:B-----5:R-:W-:Y:S01]  /*0ad0*/  REDG.E.ADD.F32.FTZ.RN.STRONG.GPU desc[UR6][R8.64], R4 ;  /* 0x00000004080079a6 */ /* 0x020fe2000c12f306 */
[----:B---3--:R-:W-:-:S06]  /*0ae0*/  IMAD.WIDE.U32 R10, R5, 0x4, R10 ;  /* 0x00000004050a7825 */ /* 0x008fcc00078e000a */
[----:B------:R-:W2:Y:S01]  /*0af0*/  LDG.E R11, desc[UR6][R10.64] ;  /* 0x000000060a0b7981 */ /* 0x000ea2000c1e1900 */
[----:B------:R-:W0:Y:S01]  /*0b00*/  LDC.64 R12, c[0x0][0x3b8] ;  /* 0x0000ee00ff0c7b82 */ /* 0x000e220000000a00 */
[----:B--2---:R-:W-:-:S04]  /*0b10*/  FADD R0, -R4, R11 ;  /* 0x0000000b04007221 */ /* 0x004fc80000000100 */
[----:B------:R-:W-:-:S05]  /*0b20*/  FADD R17, |R0|, -RZ ;  /* 0x800000ff00117221 */ /* 0x000fca0000000200 */
[----:B0-----:R-:W-:Y:S01]  /*0b30*/  REDG.E.ADD.F32.FTZ.RN.STRONG.GPU desc[UR6][R12.64], R17 ;  /* 0x000000110c0079a6 */ /* 0x001fe2000c12f306 */
[----:B------:R-:W-:Y:S05]  /*0b40*/  EXIT ;  /* 0x000000000000794d */ /* 0x000fea0003800000 */
.L_x_4:
[----:B------:R-:W-:-:S00]  /*0b50*/  BRA `(.L_x_4) ;  /* 0xfffffffc00fc7947 */ /* 0x000fc0000383ffff */
[----:B------:R-:W-:-:S00]  /*0b60*/  NOP ;  /* 0x0000000000007918 */ /* 0x000fc00000000000 */
        /* <DEDUP_REMOVED lines=9> */
.L_x_13:


//--------------------- .text._Z17groupKernelMaxMinPKfjPfjPjS2_S1_S1_S1_S1_ --------------------------
	.section	.text._Z17groupKernelMaxMinPKfjPfjPjS2_S1_S1_S1_S1_,"ax",@progbits
	.align	128
        .global         _Z17groupKernelMaxMinPKfjPfjPjS2_S1_S1_S1_S1_
        .type           _Z17groupKernelMaxMinPKfjPfjPjS2_S1_S1_S1_S1_,@function
        .size           _Z17groupKernelMaxMinPKfjPfjPjS2_S1_S1_S1_S1_,(.L_x_14 - _Z17groupKernelMaxMinPKfjPfjPjS2_S1_S1_S1_S1_)
        .other          _Z17groupKernelMaxMinPKfjPfjPjS2_S1_S1_S1_S1_,@"STO_CUDA_ENTRY STV_DEFAULT"
_Z17groupKernelMaxMinPKfjPfjPjS2_S1_S1_S1_S1_:
.text._Z17groupKernelMaxMinPKfjPfjPjS2_S1_S1_S1_S1_:
        /* <DEDUP_REMOVED lines=8> */
[----:B------:R-:W0:Y:S01]  /*0080*/  LDC.64 R2, c[0x0][0x380] ;  /* 0x0000e000ff027b82 */ /* 0x000e220000000a00 */
[----:B------:R-:W1:Y:S07]  /*0090*/  LDCU.64 UR6, c[0x0][0x358] ;  /* 0x00006b00ff0677ac */ /* 0x000e6e0008000a00 */
[----:B------:R-:W2:Y:S01]  /*00a0*/  LDC R7, c[0x0][0x398] ;  /* 0x0000e600ff077b82 */ /* 0x000ea20000000800 */
[----:B0-----:R-:W-:-:S05]  /*00b0*/  IMAD.WIDE R2, R0, 0x4, R2 ;  /* 0x0000000400027825 */ /* 0x001fca00078e0202 */
[----:B-1----:R0:W5:Y:S01]  /*00c0*/  LDG.E R5, desc[UR6][R2.64] ;  /* 0x0000000602057981 */ /* 0x002162000c1e1900 */
[----:B------:R-:W-:Y:S01]  /*00d0*/  HFMA2 R4, -RZ, RZ, 0, 0 ;  /* 0x00000000ff047431 */ /* 0x000fe200000001ff */
[----:B--2---:R-:W-:-:S13]  /*00e0*/  ISETP.GE.U32.AND P0, PT, R7, 0x2, PT ;  /* 0x000000020700780c */ /* 0x004fda0003f06070 */
[----:B0-----:R-:W-:Y:S05]  /*00f0*/  @!P0 BRA `(.L_x_5) ;  /* 0x0000000800488947 */ /* 0x001fea0003800000 */
[----:B------:R-:W0:Y:S02]  /*0100*/  LDC.64 R10, c[0x0][0x390] ;  /* 0x0000e400ff0a7b82 */ /* 0x000e240000000a00 */
[----:B0-----:R-:W2:Y:S01]  /*0110*/  LDG.E R10, desc[UR6][R10.64] ;  /* 0x000000060a0a7981 */ /* 0x001ea2000c1e1900 */
[C---:B------:R-:W-:Y:S01]  /*0120*/  VIADD R2, R7.reuse, 0xfffffffe ;  /* 0xfffffffe07027836 */ /* 0x040fe20000000000 */
[----:B------:R-:W-:Y:S01]  /*0130*/  IADD3 R7, PT, PT, R7, -0x1, RZ ;  /* 0xffffffff07077810 */ /* 0x000fe20007ffe0ff */
[----:B------:R-:W-:Y:S01]  /*0140*/  IMAD.MOV.U32 R4, RZ, RZ, RZ ;  /* 0x000000ffff047224 */ /* 0x000fe200078e00ff */
[----:B------:R-:W-:Y:S02]  /*0150*/  MOV R3, 0x1 ;  /* 0x0000000100037802 */ /* 0x000fe40000000f00 */
[----:B------:R-:W-:Y:S02]  /*0160*/  ISETP.GE.U32.AND P0, PT, R2, 0x7, PT ;  /* 0x000000070200780c */ /* 0x000fe40003f06070 */
[----:B------:R-:W-:Y:S01]  /*0170*/  LOP3.LUT R8, R7, 0x7, RZ, 0xc0, !PT ;  /* 0x0000000707087812 */ /* 0x000fe200078ec0ff */
[----:B--2--5:R-:W-:-:S04]  /*0180*/  FADD R6, R5, -R10 ;  /* 0x8000000a05067221 */ /* 0x024fc80000000000 */
[----:B------:R-:W-:-:S06]  /*0190*/  FADD R6, |R6|, -RZ ;  /* 0x800000ff06067221 */ /* 0x000fcc0000000200 */
[----:B------:R-:W-:Y:S05]  /*01a0*/  @!P0 BRA `(.L_x_6) ;  /* 0x0000000400188947 */ /* 0x000fea0003800000 */
[----:B------:R-:W0:Y:S01]  /*01b0*/  LDCU.64 UR4, c[0x0][0x390] ;  /* 0x00007200ff0477ac */ /* 0x000e220008000a00 */
[----:B------:R-:W-:Y:S01]  /*01c0*/  LOP3.LUT R9, R7, 0xfffffff8, RZ, 0xc0, !PT ;  /* 0xfffffff807097812 */ /* 0x000fe200078ec0ff */
[----:B------:R-:W-:Y:S01]  /*01d0*/  IMAD.MOV.U32 R14, RZ, RZ, RZ ;  /* 0x000000ffff0e7224 */ /* 0x000fe200078e00ff */
[----:B------:R-:W-:Y:S01]  /*01e0*/  MOV R4, RZ ;  /* 0x000000ff00047202 */ /* 0x000fe20000000f00 */
[----:B0-----:R-:W-:-:S04]  /*01f0*/  UIADD3 UR4, UP0, UPT, UR4, 0x10, URZ ;  /* 0x0000001004047890 */ /* 0x001fc8000ff1e0ff */
[----:B------:R-:W-:Y:S02]  /*0200*/  UIADD3.X UR5, UPT, UPT, URZ, UR5, URZ, UP0, !UPT ;  /* 0x00000005ff057290 */ /* 0x000fe400087fe4ff */
[----:B------:R-:W-:-:S04]  /*0210*/  IMAD.U32 R2, RZ, RZ, UR4 ;  /* 0x00000004ff027e24 */ /* 0x000fc8000f8e00ff */
[----:B------:R-:W-:-:S07]  /*0220*/  MOV R3, UR5 ;  /* 0x0000000500037c02 */ /* 0x000fce0008000f00 */
.L_x_7:
        /* <DEDUP_REMOVED lines=10> */
[-C--:B------:R-:W-:Y:S01]  /*02d0*/  FSET.BF.LT.AND R13, |R11|, R6.reuse, PT ;  /* 0x000000060b0d720a */ /* 0x080fe20003801200 */
[----:B---3--:R-:W-:Y:S01]  /*02e0*/  FADD R22, R5, -R24 ;  /* 0x8000001805167221 */ /* 0x008fe20000000000 */
[----:B------:R-:W-:-:S03]  /*02f0*/  FSETP.GEU.AND P1, PT, |R11|, R6, PT ;  /* 0x000000060b00720b */ /* 0x000fc60003f2e200 */
[----:B------:R-:W-:Y:S01]  /*0300*/  FFMA R13, R13, -R15, R6 ;  /* 0x8000000f0d0d7223 */ /* 0x000fe20000000006 */
[----:B-----5:R-:W-:-:S03]  /*0310*/  FADD R20, R5, -R20 ;  /* 0x8000001405147221 */ /* 0x020fc60000000000 */
[----:B------:R-:W-:Y:S01]  /*0320*/  FADD R15, R13, -|R22| ;  /* 0xc00000160d0f7221 */ /* 0x000fe20000000000 */
[CC--:B------:R-:W-:Y:S01]  /*0330*/  FSET.BF.LT.AND R24, |R22|.reuse, R13.reuse, PT ;  /* 0x0000000d1618720a */ /* 0x0c0fe20003801200 */
[----:B----4-:R-:W-:Y:S01]  /*0340*/  FADD R18, R5, -R18 ;  /* 0x8000001205127221 */ /* 0x010fe20000000000 */
[----:B------:R-:W-:-:S03]  /*0350*/  FSETP.GEU.AND P2, PT, |R22|, R13, PT ;  /* 0x0000000d1600720b */ /* 0x000fc60003f4e200 */
[----:B------:R-:W-:Y:S01]  /*0360*/  FFMA R15, R24, -R15, R13 ;  /* 0x8000000f180f7223 */ /* 0x000fe2000000000d */
[----:B------:R-:W-:Y:S01]  /*0370*/  FADD R24, R5, -R26 ;  /* 0x8000001a05187221 */ /* 0x000fe20000000000 */
[----:B------:R-:W-:-:S03]  /*0380*/  @!P1 VIADD R4, R14, 0x1 ;  /* 0x000000010e049836 */ /* 0x000fc60000000000 */
[----:B------:R-:W-:Y:S01]  /*0390*/  FADD R17, R15, -|R24| ;  /* 0xc00000180f117221 */ /* 0x000fe20000000000 */
[CC--:B------:R-:W-:Y:S02]  /*03a0*/  FSET.BF.LT.AND R26, |R24|.reuse, R15.reuse, PT ;  /* 0x0000000f181a720a */ /* 0x0c0fe40003801200 */
[----:B------:R-:W-:Y:S01]  /*03b0*/  FSETP.GEU.AND P3, PT, |R24|, R15, PT ;  /* 0x0000000f1800720b */ /* 0x000fe20003f6e200 */
[----:B------:R-:W-:Y:S01]  /*03c0*/  FADD R10, R5, -R10 ;  /* 0x8000000a050a7221 */ /* 0x000fe20000000000 */
[----:B------:R-:W-:Y:S01]  /*03d0*/  @!P2 IADD3 R4, PT, PT, R14, 0x2, RZ ;  /* 0x000000020e04a810 */ /* 0x000fe20007ffe0ff */
[----:B------:R-:W-:-:S04]  /*03e0*/  FFMA R17, R26, -R17, R15 ;  /* 0x800000111a117223 */ /* 0x000fc8000000000f */
        /* <DEDUP_REMOVED lines=9> */
[----:B------:R-:W-:Y:S01]  /*0480*/  FADD R11, R5, -R12 ;  /* 0x8000000c050b7221 */ /* 0x000fe20000000000 */
[----:B------:R-:W-:-:S03]  /*0490*/  @!P0 IADD3 R4, PT, PT, R14, 0x4, RZ ;  /* 0x000000040e048810 */ /* 0x000fc60007ffe0ff */
[----:B------:R-:W-:Y:S01]  /*04a0*/  FADD R12, R6, -|R11| ;  /* 0xc000000b060c7221 */ /* 0x000fe20000000000 */
[CC--:B------:R-:W-:Y:S02]  /*04b0*/  FSET.BF.LT.AND R13, |R11|.reuse, R6.reuse, PT ;  /* 0x000000060b0d720a */ /* 0x0c0fe40003801200 */
[----:B------:R-:W-:Y:S02]  /*04c0*/  FSETP.GEU.AND P2, PT, |R11|, R6, PT ;  /* 0x000000060b00720b */ /* 0x000fe40003f4e200 */
[----:B------:R-:W-:Y:S02]  /*04d0*/  @!P1 VIADD R4, R14, 0x5 ;  /* 0x000000050e049836 */ /* 0x000fe40000000000 */
[----:B------:R-:W-:Y:S01]  /*04e0*/  FFMA R12, R13, -R12, R6 ;  /* 0x8000000c0d0c7223 */ /* 0x000fe20000000006 */
[----:B------:R-:W-:-:S05]  /*04f0*/  FADD R13, R5, -R16 ;  /* 0x80000010050d7221 */ /* 0x000fca0000000000 */
[CC--:B------:R-:W-:Y:S02]  /*0500*/  FSETP.GEU.AND P0, PT, |R13|.reuse, R12.reuse, PT ;  /* 0x0000000c0d00720b */ /* 0x0c0fe40003f0e200 */
[----:B------:R-:W-:Y:S01]  /*0510*/  FSET.BF.LT.AND R11, |R13|, R12, PT ;  /* 0x0000000c0d0b720a */ /* 0x000fe20003801200 */
[----:B------:R-:W-:Y:S01]  /*0520*/  FADD R13, R12, -|R13| ;  /* 0xc000000d0c0d7221 */ /* 0x000fe20000000000 */
[----:B------:R-:W-:Y:S02]  /*0530*/  @!P2 IADD3 R4, PT, PT, R14, 0x6, RZ ;  /* 0x000000060e04a810 */ /* 0x000fe40007ffe0ff */
[----:B------:R-:W-:Y:S01]  /*0540*/  IADD3 R2, P2, PT, R2, 0x20, RZ ;  /* 0x0000002002027810 */ /* 0x000fe20007f5e0ff */
[----:B------:R-:W-:-:S04]  /*0550*/  FFMA R11, R11, -R13, R12 ;  /* 0x8000000d0b0b7223 */ /* 0x000fc8000000000c */
[----:B------:R-:W-:Y:S01]  /*0560*/  IMAD.X R3, RZ, RZ, R3, P2 ;  /* 0x000000ffff037224 */ /* 0x000fe200010e0603 */
[-C--:B------:R-:W-:Y:S01]  /*0570*/  FSET.BF.LT.AND R6, |R10|, R11.reuse, PT ;  /* 0x0000000b0a06720a */ /* 0x080fe20003801200 */
[C---:B------:R-:W-:Y:S01]  /*0580*/  @!P0 VIADD R4, R14.reuse, 0x7 ;  /* 0x000000070e048836 */ /* 0x040fe20000000000 */
[----:B------:R-:W-:Y:S02]  /*0590*/  IADD3 R14, PT, PT, R14, 0x8, RZ ;  /* 0x000000080e0e7810 */ /* 0x000fe40007ffe0ff */
[----:B------:R-:W-:Y:S01]  /*05a0*/  FSETP.GEU.AND P0, PT, |R10|, R11, PT ;  /* 0x0000000b0a00720b */ /* 0x000fe20003f0e200 */
[----:B------:R-:W-:Y:S01]  /*05b0*/  FADD R10, R11, -|R10| ;  /* 0xc000000a0b0a7221 */ /* 0x000fe20000000000 */
[C---:B------:R-:W-:Y:S02]  /*05c0*/  ISETP.NE.AND P1, PT, R14.reuse, R9, PT ;  /* 0x000000090e00720c */ /* 0x040fe40003f25270 */
[----:B------:R-:W-:Y:S01]  /*05d0*/  SEL R4, R14, R4, !P0 ;  /* 0x000000040e047207 */ /* 0x000fe20004000000 */
[----:B------:R-:W-:-:S10]  /*05e0*/  FFMA R6, R6, -R10, R11 ;  /* 0x8000000a06067223 */ /* 0x000fd4000000000b */
[----:B------:R-:W-:Y:S05]  /*05f0*/  @P1 BRA `(.L_x_7) ;  /* 0xfffffffc000c1947 */ /* 0x000fea000383ffff */
[----:B------:R-:W-:-:S07]  /*0600*/  IADD3 R3, PT, PT, R14, 0x1, RZ ;  /* 0x000000010e037810 */ /* 0x000fce0007ffe0ff */
.L_x_6:
        /* <DEDUP_REMOVED lines=14> */
[CC--:B------:R-:W-:Y:S02]  /*06f0*/  FSET.BF.LT.AND R13, |R11|.reuse, R6.reuse, PT ;  /* 0x000000060b0d720a */ /* 0x0c0fe40003801200 */
[----:B------:R-:W-:Y:S01]  /*0700*/  FSETP.GEU.AND P1, PT, |R11|, R6, PT ;  /* 0x000000060b00720b */ /* 0x000fe20003f2e200 */
[----:B----4-:R-:W-:Y:S02]  /*0710*/  FADD R17, R5, -R12 ;  /* 0x8000000c05117221 */ /* 0x010fe40000000000 */
[----:B------:R-:W-:Y:S01]  /*0720*/  FFMA R2, R13, -R2, R6 ;  /* 0x800000020d027223 */ /* 0x000fe20000000006 */
[C---:B---3--:R-:W-:Y:S01]  /*0730*/  FADD R13, R5.reuse, -R10 ;  /* 0x8000000a050d7221 */ /* 0x048fe20000000000 */
[----:B-----5:R-:W-:Y:S01]  /*0740*/  FADD R9, R5, -R14 ;  /* 0x8000000e05097221 */ /* 0x020fe20000000000 */
[----:B------:R-:W-:Y:S02]  /*0750*/  SEL R4, R3, R4, !P1 ;  /* 0x0000000403047207 */ /* 0x000fe40004800000 */
        /* <DEDUP_REMOVED lines=12> */
[----:B------:R-:W-:Y:S02]  /*0820*/  @!P3 VIADD R4, R3, 0x2 ;  /* 0x000000020304b836 */ /* 0x000fe40000000000 */
[----:B------:R-:W-:-:S06]  /*0830*/  FFMA R6, R11, -R6, R8 ;  /* 0x800000060b067223 */ /* 0x000fcc0000000008 */
[C---:B------:R-:W-:Y:S02]  /*0840*/  @!P4 IADD3 R4, PT, PT, R3.reuse, 0x3, RZ ;  /* 0x000000030304c810 */ /* 0x040fe40007ffe0ff */
[----:B------:R-:W-:-:S07]  /*0850*/  IADD3 R3, PT, PT, R3, 0x4, RZ ;  /* 0x0000000403037810 */ /* 0x000fce0007ffe0ff */
.L_x_8:
        /* <DEDUP_REMOVED lines=11> */
[-C--:B------:R-:W-:Y:S01]  /*0910*/  @P0 FSET.BF.LT.AND R13, |R7|, R6.reuse, PT ;  /* 0x00000006070d020a */ /* 0x080fe20003801200 */
[----:B---3--:R-:W-:Y:S01]  /*0920*/  @P0 FADD R15, R5, -R12 ;  /* 0x8000000c050f0221 */ /* 0x008fe20000000000 */
[----:B------:R-:W-:-:S03]  /*0930*/  @P0 FSETP.GEU.AND P2, PT, |R7|, R6, PT ;  /* 0x000000060700020b */ /* 0x000fc60003f4e200 */
[----:B------:R-:W-:Y:S01]  /*0940*/  @P0 FFMA R2, R13, -R2, R6 ;  /* 0x800000020d020223 */ /* 0x000fe20000000006 */
[----:B------:R-:W-:-:S04]  /*0950*/  @P0 SEL R12, R3, R4, !P2 ;  /* 0x00000004030c0207 */ /* 0x000fc80005000000 */
[----:B------:R-:W-:-:S13]  /*0960*/  FSETP.GEU.OR P3, PT, |R15|, R2, !P0 ;  /* 0x000000020f00720b */ /* 0x000fda000476e600 */
[C---:B------:R-:W-:Y:S01]  /*0970*/  @!P3 VIADD R12, R3.reuse, 0x1 ;  /* 0x00000001030cb836 */ /* 0x040fe20000000000 */
[----:B------:R-:W-:-:S05]  /*0980*/  @P0 IADD3 R3, PT, PT, R3, 0x2, RZ ;  /* 0x0000000203030810 */ /* 0x000fca0007ffe0ff */
        /* <DEDUP_REMOVED lines=9> */
.L_x_5:
[----:B------:R-:W0:Y:S01]  /*0a20*/  LDC.64 R2, c[0x0][0x3a0] ;  /* 0x0000e800ff027b82 */ /* 0x000e220000000a00 */
[----:B------:R-:W-:-:S07]  /*0a30*/  IMAD.MOV.U32 R19, RZ, RZ, 0x1 ;  /* 0x00000001ff137424 */ /* 0x000fce00078e00ff */
[----:B------:R-:W1:Y:S08]  /*0a40*/  LDC.64 R6, c[0x0][0x3a8] ;  /* 0x0000ea00ff067b82 */ /* 0x000e700000000a00 */
[----:B------:R-:W2:Y:S08]  /*0a50*/  LDC.64 R8, c[0x0][0x3b0] ;  /* 0x0000ec00ff087b82 */ /* 0x000eb00000000a00 */
[----:B------:R-:W3:Y:S01]  /*0a60*/  LDC.64 R10, c[0x0][0x390] ;  /* 0x0000e400ff0a7b82 */ /* 0x000ee20000000a00 */
[----:B0-----:R-:W-:-:S05]  /*0a70*/  IMAD.WIDE R2, R0, 0x4, R2 ;  /* 0x0000000400027825 */ /* 0x001fca00078e0202 */
[----:B------:R0:W-:Y:S01]  /*0a80*/  STG.E desc[UR6][R2.64], R4 ;  /* 0x0000000402007986 */ /* 0x0001e2000c101906 */
[----:B-1----:R-:W-:-:S05]  /*0a90*/  IMAD.WIDE.U32 R6, R4, 0x4, R6 ;  /* 0x0000000404067825 */ /* 0x002fca00078e0006 */
[----:B------:R0:W-:Y:S01]  /*0aa0*/  REDG.E.ADD.STRONG.GPU desc[UR6][R6.64], R19 ;  /* 0x000000130600798e */ /* 0x0001e2000c12e106 */
[----:B--2---:R-:W-:-:S05]  /*0ab0*/  IMAD.WIDE.U32 R8, R4, 0x4, R8 ;  /* 0x0000000404087825 */ /* 0x004fca00078e0008 */
[----:B-----5:R0:W-:Y:S01]  /*0ac0*/  REDG.E.ADD.F32.FTZ.RN.STRONG.GPU desc[UR6][R8.64], R5 ;  /* 0x00000005080079a6 */ /* 0x0201e2000c12f306 */
[----:B---3--:R-:W-:-:S06]  /*0ad0*/  IMAD.WIDE.U32 R10, R4, 0x4, R10 ;  /* 0x00000004040a7825 */ /* 0x008fcc00078e000a */
[----:B------:R-:W2:Y:S01]  /*0ae0*/  LDG.E R10, desc[UR6][R10.64] ;  /* 0x000000060a0a7981 */ /* 0x000ea2000c1e1900 */
[----:B------:R-:W1:Y:S08]  /*0af0*/  LDC.64 R12, c[0x0][0x3b8] ;  /* 0x0000ee00ff0c7b82 */ /* 0x000e700000000a00 */
[----:B------:R-:W3:Y:S01]  /*0b00*/  LDC.64 R14, c[0x0][0x3c0] ;  /* 0x0000f000ff0e7b82 */ /* 0x000ee20000000a00 */
[----:B--2---:R-:W-:-:S05]  /*0b10*/  FADD R17, -R5, R10 ;  /* 0x0000000a05117221 */ /* 0x004fca0000000100 */
[----:B-1----:R0:W-:Y:S04]  /*0b20*/  REDG.E.ADD.F32.FTZ.RN.STRONG.GPU desc[UR6][R12.64], R17 ;  /* 0x000000110c0079a6 */ /* 0x0021e8000c12f306 */
[----:B---3--:R0:W5:Y:S01]  /*0b30*/  LDG.E R16, desc[UR6][R14.64] ;  /* 0x000000060e107981 */ /* 0x008162000c1e1900 */
[----:B------:R-:W-:Y:S01]  /*0b40*/  BSSY B0, `(.L_x_9) ;  /* 0x0000007000007945 */ /* 0x000fe20003800000 */
.L_x_10:
[----:B0----5:R-:W-:Y:S01]  /*0b50*/  FMNMX R17, R5, R16, !PT ;  /* 0x0000001005117209 */ /* 0x021fe20007800000 */
[----:B------:R-:W-:Y:S05]  /*0b60*/  YIELD ;  /* 0x0000000000007946 */ /* 0x000fea0003800000 */
[----:B------:R-:W2:Y:S02]  /*0b70*/  ATOMG.E.CAS.STRONG.GPU PT, R17, [R14], R16, R17 ;  /* 0x000000100e1173a9 */ /* 0x000ea400001ee111 */
[-C--:B--2---:R-:W-:Y:S02]  /*0b80*/  ISETP.NE.AND P0, PT, R16, R17.reuse, PT ;  /* 0x000000111000720c */ /* 0x084fe40003f05270 */
[----:B------:R-:W-:-:S11]  /*0b90*/  MOV R16, R17 ;  /* 0x0000001100107202 */ /* 0x000fd60000000f00 */
[----:B------:R-:W-:Y:S05]  /*0ba0*/  @P0 BRA `(.L_x_10) ;  /* 0xfffffffc00e80947 */ /* 0x000fea000383ffff */
[----:B------:R-:W-:Y:S05]  /*0bb0*/  BSYNC B0 ;  /* 0x0000000000007941 */ /* 0x000fea0003800000 */
.L_x_9:
[----:B------:R-:W0:Y:S02]  /*0bc0*/  LDC.64 R2, c[0x0][0x3c8] ;  /* 0x0000f200ff027b82 */ /* 0x000e240000000a00 */
[----:B0-----:R0:W5:Y:S02]  /*0bd0*/  LDG.E R6, desc[UR6][R2.64] ;  /* 0x0000000602067981 */ /* 0x001164000c1e1900 */
.L_x_11:
[----:B-----5:R-:W-:Y:S01]  /*0be0*/  FMNMX R7, R5, R6, PT ;  /* 0x0000000605077209 */ /* 0x020fe20003800000 */
[----:B------:R-:W-:Y:S05]  /*0bf0*/  YIELD ;  /* 0x0000000000007946 */ /* 0x000fea0003800000 */
[----:B------:R-:W2:Y:S02]  /*0c00*/  ATOMG.E.CAS.STRONG.GPU PT, R7, [R2], R6, R7 ;  /* 0x00000006020773a9 */ /* 0x000ea400001ee107 */
[-C--:B--2---:R-:W-:Y:S02]  /*0c10*/  ISETP.NE.AND P0, PT, R6, R7.reuse, PT ;  /* 0x000000070600720c */ /* 0x084fe40003f05270 */
[----:B------:R-:W-:-:S11]  /*0c20*/  MOV R6, R7 ;  /* 0x0000000700067202 */ /* 0x000fd60000000f00 */
[----:B------:R-:W-:Y:S05]  /*0c30*/  @P0 BRA `(.L_x_11) ;  /* 0xfffffffc00e80947 */ /* 0x000fea000383ffff */
[----:B------:R-:W-:Y:S05]  /*0c40*/  EXIT ;  /* 0x000000000000794d */ /* 0x000fea0003800000 */
.L_x_12:
        /* <DEDUP_REMOVED lines=11> */
.L_x_14:


//--------------------- .nv.shared.reserved.0     --------------------------
	.section	.nv.shared.reserved.0,"aw",@nobits
	.weak		__nv_reservedSMEM_offset_0_alias
	.size		__nv_reservedSMEM_offset_0_alias, 0, 64
	.other		__nv_reservedSMEM_offset_0_alias,@"STO_CUDA_RESERVED_SHARED STV_DEFAULT"
__nv_reservedSMEM_offset_0_alias:
	.zero		0
	.zero		64


//--------------------- .nv.constant0._Z11groupKernelPKfjPfjPjS2_S1_S1_ --------------------------
	.section	.nv.constant0._Z11groupKernelPKfjPfjPjS2_S1_S1_,"a",@progbits
	.sectionflags	@""
	.align	4
.nv.constant0._Z11groupKernelPKfjPfjPjS2_S1_S1_:
	.zero		960


//--------------------- .nv.constant0._Z17groupKernelMaxMinPKfjPfjPjS2_S1_S1_S1_S1_ --------------------------
	.section	.nv.constant0._Z17groupKernelMaxMinPKfjPfjPjS2_S1_S1_S1_S1_,"a",@progbits
	.sectionflags	@""
	.align	4
.nv.constant0._Z17groupKernelMaxMinPKfjPfjPjS2_S1_S1_S1_S1_:
	.zero		976


//--------------------- SYMBOLS --------------------------

	.type		.nv.reservedSmem.offset0,@object
	.size		.nv.reservedSmem.offset0,0x4
